	.target	sm_100a

	.elftype	@"ET_EXEC"


//--------------------- .note.nv.tkinfo           --------------------------
	.section	.note.nv.tkinfo,"",@"SHT_NOTE"
	.sectionflags	@"SHF_NOTE_NV_TKINFO"
	.tkinfo
        /*0018*/ 	.word	0x00000002
        /*0030*/ 	.string	""
        /*0030*/ 	.string	"ptxas"
        /*0030*/ 	.string	"Cuda compilation tools, release 13.0, V13.0.88"
        /*0030*/ 	.string	"Build cuda_13.0.r13.0/compiler.36424714_0"
        /*0030*/ 	.string	"-arch sm_100a -m 64 "



//--------------------- .note.nv.cuinfo           --------------------------
	.section	.note.nv.cuinfo,"",@"SHT_NOTE"
	.sectionflags	@"SHF_NOTE_NV_CUINFO"
        /*0018*/ 	.short	0x0002
        /*001a*/ 	.short	0x0064
        /*001c*/ 	.short	0x0082
	.zero		2


//--------------------- .nv.info                  --------------------------
	.section	.nv.info,"",@"SHT_CUDA_INFO"
	.align	4


	//----- nvinfo : EIATTR_REGCOUNT
	.align		4
        /*0000*/ 	.byte	0x04, 0x2f
        /*0002*/ 	.short	(.L_19 - .L_18)
	.align		4
.L_18:
        /*0004*/ 	.word	index@(_ZN7cutlass13device_kernelINS_4gemm6kernel13GemmUniversalIN4cute5tupleIJiiiiEEENS1_10collective13CollectiveMmaINS1_35MainloopSm100TmaUmmaWarpSpecializedILi3ELi2ELi4ENS5_IJNS4_1CILi2EEESB_NSA_ILi1EEEEEEEENS5_IJNSA_ILi128EEENSA_ILi64EEESF_EEENS_12float_e4m3_tENS5_IJlSC_lEEESI_SJ_NS4_8TiledMMAINS4_8MMA_AtomIJNS4_10MMA_TraitsINS4_25SM100_MMA_F8F6F4_2x1SM_SSEJSI_SI_fSF_SG_NS4_17integral_constantINS4_4UMMA5MajorELSQ_0EEESR_NSO_INSP_7ScaleInELSS_0EEEST_EEEEEENS4_6LayoutINS5_IJSC_SC_SC_EEENS5_IJNSA_ILi0EEESY_SY_EEEEENS5_IJNS4_10UnderscoreES11_S11_EEEEENS4_28SM100_TMA_2SM_LOAD_MULTICASTENS4_14ComposedLayoutINS4_7SwizzleILi3ELi4ELi3EEENS4_18smem_ptr_flag_bitsILi8EEENSW_INS5_IJNSA_ILi8EEESF_EEENS5_IJSF_SC_EEEEEEEvNS4_8identityENS4_18SM100_TMA_2SM_LOADES1E_vS1F_EENS_8epilogue10collective18CollectiveEpilogueINS1I_23Sm100TmaWarpSpecializedILi1ELi1ELi32ELb0ELb0EEEJNS5_IJSG_SG_SF_EEENS5_IJNSW_ISG_SC_EES1O_EEESI_SJ_SI_SJ_NS1I_6fusion15FusionCallbacksIS1M_NS1Q_17LinearCombinationISI_fSI_fLNS_15FloatRoundStyleE2EEES1N_S1P_JEEENS4_5SM1004TMEM4LOAD26SM100_TMEM_LOAD_32dp32b32xENS4_13SM90_TMA_LOADENS15_INS16_ILi2ELi4ELi3EEES19_NSW_INS5_IJS1A_SG_EEENS5_IJSG_SC_EEEEEEENS4_39AutoVectorizingCopyWithAssumedAlignmentILi128EEENS4_14SM90_TMA_STOREES25_S27_S27_EEEvvEEEEvNT_6ParamsE)
        /*0008*/ 	.word	0x0000005a


	//----- nvinfo : EIATTR_FRAME_SIZE
	.align		4
.L_19:
        /*000c*/ 	.byte	0x04, 0x11
        /*000e*/ 	.short	(.L_21 - .L_20)
	.align		4
.L_20:
        /*0010*/ 	.word	index@($__internal_2_$__cuda_sm10x_tcgen05_guardrail_trap_unallocated_columns_being_dealloced)
        /*0014*/ 	.word	0x00000000


	//----- nvinfo : EIATTR_FRAME_SIZE
	.align		4
.L_21:
        /*0018*/ 	.byte	0x04, 0x11
        /*001a*/ 	.short	(.L_23 - .L_22)
	.align		4
.L_22:
        /*001c*/ 	.word	index@($__internal_1_$__cuda_sm10x_tcgen05_guardrail_trap_phase_invalid_during_alloc)
        /*0020*/ 	.word	0x00000000


	//----- nvinfo : EIATTR_FRAME_SIZE
	.align		4
.L_23:
        /*0024*/ 	.byte	0x04, 0x11
        /*0026*/ 	.short	(.L_25 - .L_24)
	.align		4
.L_24:
        /*0028*/ 	.word	index@($__internal_0_$__cuda_sm10x_tcgen05_guardrail_trap_col_being_dealloced_not_returned_by_alloc)
        /*002c*/ 	.word	0x00000000


	//----- nvinfo : EIATTR_FRAME_SIZE
	.align		4
.L_25:
        /*0030*/ 	.byte	0x04, 0x11
        /*0032*/ 	.short	(.L_27 - .L_26)
	.align		4
.L_26:
        /*0034*/ 	.word	index@(_ZN7cutlass13device_kernelINS_4gemm6kernel13GemmUniversalIN4cute5tupleIJiiiiEEENS1_10collective13CollectiveMmaINS1_35MainloopSm100TmaUmmaWarpSpecializedILi3ELi2ELi4ENS5_IJNS4_1CILi2EEESB_NSA_ILi1EEEEEEEENS5_IJNSA_ILi128EEENSA_ILi64EEESF_EEENS_12float_e4m3_tENS5_IJlSC_lEEESI_SJ_NS4_8TiledMMAINS4_8MMA_AtomIJNS4_10MMA_TraitsINS4_25SM100_MMA_F8F6F4_2x1SM_SSEJSI_SI_fSF_SG_NS4_17integral_constantINS4_4UMMA5MajorELSQ_0EEESR_NSO_INSP_7ScaleInELSS_0EEEST_EEEEEENS4_6LayoutINS5_IJSC_SC_SC_EEENS5_IJNSA_ILi0EEESY_SY_EEEEENS5_IJNS4_10UnderscoreES11_S11_EEEEENS4_28SM100_TMA_2SM_LOAD_MULTICASTENS4_14ComposedLayoutINS4_7SwizzleILi3ELi4ELi3EEENS4_18smem_ptr_flag_bitsILi8EEENSW_INS5_IJNSA_ILi8EEESF_EEENS5_IJSF_SC_EEEEEEEvNS4_8identityENS4_18SM100_TMA_2SM_LOADES1E_vS1F_EENS_8epilogue10collective18CollectiveEpilogueINS1I_23Sm100TmaWarpSpecializedILi1ELi1ELi32ELb0ELb0EEEJNS5_IJSG_SG_SF_EEENS5_IJNSW_ISG_SC_EES1O_EEESI_SJ_SI_SJ_NS1I_6fusion15FusionCallbacksIS1M_NS1Q_17LinearCombinationISI_fSI_fLNS_15FloatRoundStyleE2EEES1N_S1P_JEEENS4_5SM1004TMEM4LOAD26SM100_TMEM_LOAD_32dp32b32xENS4_13SM90_TMA_LOADENS15_INS16_ILi2ELi4ELi3EEES19_NSW_INS5_IJS1A_SG_EEENS5_IJSG_SC_EEEEEEENS4_39AutoVectorizingCopyWithAssumedAlignmentILi128EEENS4_14SM90_TMA_STOREES25_S27_S27_EEEvvEEEEvNT_6ParamsE)
        /*0038*/ 	.word	0x00000000


	//----- nvinfo : EIATTR_MIN_STACK_SIZE
	.align		4
.L_27:
        /*003c*/ 	.byte	0x04, 0x12
        /*003e*/ 	.short	(.L_29 - .L_28)
	.align		4
.L_28:
        /*0040*/ 	.word	index@(_ZN7cutlass13device_kernelINS_4gemm6kernel13GemmUniversalIN4cute5tupleIJiiiiEEENS1_10collective13CollectiveMmaINS1_35MainloopSm100TmaUmmaWarpSpecializedILi3ELi2ELi4ENS5_IJNS4_1CILi2EEESB_NSA_ILi1EEEEEEEENS5_IJNSA_ILi128EEENSA_ILi64EEESF_EEENS_12float_e4m3_tENS5_IJlSC_lEEESI_SJ_NS4_8TiledMMAINS4_8MMA_AtomIJNS4_10MMA_TraitsINS4_25SM100_MMA_F8F6F4_2x1SM_SSEJSI_SI_fSF_SG_NS4_17integral_constantINS4_4UMMA5MajorELSQ_0EEESR_NSO_INSP_7ScaleInELSS_0EEEST_EEEEEENS4_6LayoutINS5_IJSC_SC_SC_EEENS5_IJNSA_ILi0EEESY_SY_EEEEENS5_IJNS4_10UnderscoreES11_S11_EEEEENS4_28SM100_TMA_2SM_LOAD_MULTICASTENS4_14ComposedLayoutINS4_7SwizzleILi3ELi4ELi3EEENS4_18smem_ptr_flag_bitsILi8EEENSW_INS5_IJNSA_ILi8EEESF_EEENS5_IJSF_SC_EEEEEEEvNS4_8identityENS4_18SM100_TMA_2SM_LOADES1E_vS1F_EENS_8epilogue10collective18CollectiveEpilogueINS1I_23Sm100TmaWarpSpecializedILi1ELi1ELi32ELb0ELb0EEEJNS5_IJSG_SG_SF_EEENS5_IJNSW_ISG_SC_EES1O_EEESI_SJ_SI_SJ_NS1I_6fusion15FusionCallbacksIS1M_NS1Q_17LinearCombinationISI_fSI_fLNS_15FloatRoundStyleE2EEES1N_S1P_JEEENS4_5SM1004TMEM4LOAD26SM100_TMEM_LOAD_32dp32b32xENS4_13SM90_TMA_LOADENS15_INS16_ILi2ELi4ELi3EEES19_NSW_INS5_IJS1A_SG_EEENS5_IJSG_SC_EEEEEEENS4_39AutoVectorizingCopyWithAssumedAlignmentILi128EEENS4_14SM90_TMA_STOREES25_S27_S27_EEEvvEEEEvNT_6ParamsE)
        /*0044*/ 	.word	0x00000000
.L_29:


//--------------------- .nv.compat                --------------------------
	.section	.nv.compat,"",@"SHT_CUDA_COMPAT_INFO"
	.align	4
        /*0000*/ 	.byte	0x02, 0x09, 0x01, 0x00, 0x02, 0x02, 0x02, 0x00, 0x02, 0x05, 0x05, 0x00, 0x03, 0x07, 0x01, 0x01
        /*0010*/ 	.byte	0x02, 0x03, 0x01, 0x00, 0x02, 0x06, 0x01, 0x00, 0x04, 0x0b, 0x08, 0x00, 0x09, 0x00, 0x00, 0x00
        /*0020*/ 	.byte	0x00, 0x00, 0x00, 0x00


//--------------------- .nv.info._ZN7cutlass13device_kernelINS_4gemm6kernel13GemmUniversalIN4cute5tupleIJiiiiEEENS1_10collective13CollectiveMmaINS1_35MainloopSm100TmaUmmaWarpSpecializedILi3ELi2ELi4ENS5_IJNS4_1CILi2EEESB_NSA_ILi1EEEEEEEENS5_IJNSA_ILi128EEENSA_ILi64EEESF_EEENS_12float_e4m3_tENS5_IJlSC_lEEESI_SJ_NS4_8TiledMMAINS4_8MMA_AtomIJNS4_10MMA_TraitsINS4_25SM100_MMA_F8F6F4_2x1SM_SSEJSI_SI_fSF_SG_NS4_17integral_constantINS4_4UMMA5MajorELSQ_0EEESR_NSO_INSP_7ScaleInELSS_0EEEST_EEEEEENS4_6LayoutINS5_IJSC_SC_SC_EEENS5_IJNSA_ILi0EEESY_SY_EEEEENS5_IJNS4_10UnderscoreES11_S11_EEEEENS4_28SM100_TMA_2SM_LOAD_MULTICASTENS4_14ComposedLayoutINS4_7SwizzleILi3ELi4ELi3EEENS4_18smem_ptr_flag_bitsILi8EEENSW_INS5_IJNSA_ILi8EEESF_EEENS5_IJSF_SC_EEEEEEEvNS4_8identityENS4_18SM100_TMA_2SM_LOADES1E_vS1F_EENS_8epilogue10collective18CollectiveEpilogueINS1I_23Sm100TmaWarpSpecializedILi1ELi1ELi32ELb0ELb0EEEJNS5_IJSG_SG_SF_EEENS5_IJNSW_ISG_SC_EES1O_EEESI_SJ_SI_SJ_NS1I_6fusion15FusionCallbacksIS1M_NS1Q_17LinearCombinationISI_fSI_fLNS_15FloatRoundStyleE2EEES1N_S1P_JEEENS4_5SM1004TMEM4LOAD26SM100_TMEM_LOAD_32dp32b32xENS4_13SM90_TMA_LOADENS15_INS16_ILi2ELi4ELi3EEES19_NSW_INS5_IJS1A_SG_EEENS5_IJSG_SC_EEEEEEENS4_39AutoVectorizingCopyWithAssumedAlignmentILi128EEENS4_14SM90_TMA_STOREES25_S27_S27_EEEvvEEEEvNT_6ParamsE --------------------------
	.section	.nv.info._ZN7cutlass13device_kernelINS_4gemm6kernel13GemmUniversalIN4cute5tupleIJiiiiEEENS1_10collective13CollectiveMmaINS1_35MainloopSm100TmaUmmaWarpSpecializedILi3ELi2ELi4ENS5_IJNS4_1CILi2EEESB_NSA_ILi1EEEEEEEENS5_IJNSA_ILi128EEENSA_ILi64EEESF_EEENS_12float_e4m3_tENS5_IJlSC_lEEESI_SJ_NS4_8TiledMMAINS4_8MMA_AtomIJNS4_10MMA_TraitsINS4_25SM100_MMA_F8F6F4_2x1SM_SSEJSI_SI_fSF_SG_NS4_17integral_constantINS4_4UMMA5MajorELSQ_0EEESR_NSO_INSP_7ScaleInELSS_0EEEST_EEEEEENS4_6LayoutINS5_IJSC_SC_SC_EEENS5_IJNSA_ILi0EEESY_SY_EEEEENS5_IJNS4_10UnderscoreES11_S11_EEEEENS4_28SM100_TMA_2SM_LOAD_MULTICASTENS4_14ComposedLayoutINS4_7SwizzleILi3ELi4ELi3EEENS4_18smem_ptr_flag_bitsILi8EEENSW_INS5_IJNSA_ILi8EEESF_EEENS5_IJSF_SC_EEEEEEEvNS4_8identityENS4_18SM100_TMA_2SM_LOADES1E_vS1F_EENS_8epilogue10collective18CollectiveEpilogueINS1I_23Sm100TmaWarpSpecializedILi1ELi1ELi32ELb0ELb0EEEJNS5_IJSG_SG_SF_EEENS5_IJNSW_ISG_SC_EES1O_EEESI_SJ_SI_SJ_NS1I_6fusion15FusionCallbacksIS1M_NS1Q_17LinearCombinationISI_fSI_fLNS_15FloatRoundStyleE2EEES1N_S1P_JEEENS4_5SM1004TMEM4LOAD26SM100_TMEM_LOAD_32dp32b32xENS4_13SM90_TMA_LOADENS15_INS16_ILi2ELi4ELi3EEES19_NSW_INS5_IJS1A_SG_EEENS5_IJSG_SC_EEEEEEENS4_39AutoVectorizingCopyWithAssumedAlignmentILi128EEENS4_14SM90_TMA_STOREES25_S27_S27_EEEvvEEEEvNT_6ParamsE,"",@"SHT_CUDA_INFO"
	.sectionflags	@""
	.align	4


	//----- nvinfo : EIATTR_CUDA_API_VERSION
	.align		4
        /*0000*/ 	.byte	0x04, 0x37
        /*0002*/ 	.short	(.L_31 - .L_30)
.L_30:
        /*0004*/ 	.word	0x00000082


	//----- nvinfo : EIATTR_KPARAM_INFO
	.align		4
.L_31:
        /*0008*/ 	.byte	0x04, 0x17
        /*000a*/ 	.short	(.L_33 - .L_32)
.L_32:
        /*000c*/ 	.word	0x00000000
        /*0010*/ 	.short	0x0000
        /*0012*/ 	.short	0x0000
        /*0014*/ 	.byte	0x00, 0xf0, 0x01, 0x20


	//----- nvinfo : EIATTR_AT_ENTRY_FRAGMENTS
	.align		4
.L_33:
        /*0018*/ 	.byte	0x04, 0x4f
        /*001a*/ 	.short	(.L_35 - .L_34)


	//   ....[0]....
.L_34:
        /*001c*/ 	.word	0x00000007


	//----- nvinfo : EIATTR_RESERVED_SMEM_USED
	.align		4
.L_35:
        /*0020*/ 	.byte	0x01, 0x41
	.zero		2


	//----- nvinfo : EIATTR_SPARSE_MMA_MASK
	.align		4
        /*0024*/ 	.byte	0x03, 0x50
        /*0026*/ 	.short	0x0000


	//----- nvinfo : EIATTR_TCGEN05_2CTA_USED
	.align		4
        /*0028*/ 	.byte	0x01, 0x52
	.zero		2


	//----- nvinfo : EIATTR_MAXREG_COUNT
	.align		4
        /*002c*/ 	.byte	0x03, 0x1b
        /*002e*/ 	.short	0x00ff


	//----- nvinfo : EIATTR_NUM_BARRIERS
	.align		4
        /*0030*/ 	.byte	0x02, 0x4c
        /*0032*/ 	.byte	0x07
	.zero		1


	//----- nvinfo : EIATTR_EXTERNS
	.align		4
        /*0034*/ 	.byte	0x04, 0x0f
        /*0036*/ 	.short	(.L_37 - .L_36)


	//   ....[0]....
	.align		4
.L_36:
        /*0038*/ 	.word	index@(__assertfail)


	//----- nvinfo : EIATTR_MERCURY_ISA_VERSION
	.align		4
.L_37:
        /*003c*/ 	.byte	0x03, 0x5f
        /*003e*/ 	.short	0x0101


	//----- nvinfo : EIATTR_INT_WARP_WIDE_INSTR_OFFSETS
	.align		4
        /*0040*/ 	.byte	0x04, 0x31
        /*0042*/ 	.short	(.L_39 - .L_38)


	//   ....[0]....
.L_38:
        /*0044*/ 	.word	0x00000d50


	//   ....[1]....
        /*0048*/ 	.word	0x00000e00


	//   ....[2]....
        /*004c*/ 	.word	0x00004210


	//   ....[3]....
        /*0050*/ 	.word	0x00004240


	//   ....[4]....
        /*0054*/ 	.word	0x00004260


	//   ....[5]....
        /*0058*/ 	.word	0x00004da0


	//   ....[6]....
        /*005c*/ 	.word	0x00004e50


	//----- nvinfo : EIATTR_COOP_GROUP_MASK_REGIDS
	.align		4
.L_39:
        /*0060*/ 	.byte	0x04, 0x29
        /*0062*/ 	.short	(.L_41 - .L_40)


	//   ....[0]....
.L_40:
        /*0064*/ 	.word	0xffffffff


	//   ....[1]....
        /*0068*/ 	.word	0xffffffff


	//   ....[2]....
        /*006c*/ 	.word	0xffffffff


	//   ....[3]....
        /*0070*/ 	.word	0xffffffff


	//   ....[4]....
        /*0074*/ 	.word	0xffffffff


	//   ....[5]....
        /*0078*/ 	.word	0xffffffff


	//   ....[6]....
        /*007c*/ 	.word	0xffffffff


	//   ....[7]....
        /*0080*/ 	.word	0xffffffff


	//   ....[8]....
        /*0084*/ 	.word	0xffffffff


	//   ....[9]....
        /*0088*/ 	.word	0xffffffff


	//   ....[10]....
        /*008c*/ 	.word	0xffffffff


	//   ....[11]....
        /*0090*/ 	.word	0xffffffff


	//   ....[12]....
        /*0094*/ 	.word	0xffffffff


	//   ....[13]....
        /*0098*/ 	.word	0xffffffff


	//----- nvinfo : EIATTR_COOP_GROUP_INSTR_OFFSETS
	.align		4
.L_41:
        /*009c*/ 	.byte	0x04, 0x28
        /*009e*/ 	.short	(.L_43 - .L_42)


	//   ....[0]....
.L_42:
        /*00a0*/ 	.word	0x000000b0


	//   ....[1]....
        /*00a4*/ 	.word	0x00000510


	//   ....[2]....
        /*00a8*/ 	.word	0x000006c0


	//   ....[3]....
        /*00ac*/ 	.word	0x00000800


	//   ....[4]....
        /*00b0*/ 	.word	0x00000900


	//   ....[5]....
        /*00b4*/ 	.word	0x00000a70


	//   ....[6]....
        /*00b8*/ 	.word	0x00000c10


	//   ....[7]....
        /*00bc*/ 	.word	0x00000e70


	//   ....[8]....
        /*00c0*/ 	.word	0x000021b0


	//   ....[9]....
        /*00c4*/ 	.word	0x00002ff0


	//   ....[10]....
        /*00c8*/ 	.word	0x000034c0


	//   ....[11]....
        /*00cc*/ 	.word	0x000034f0


	//   ....[12]....
        /*00d0*/ 	.word	0x00004110


	//   ....[13]....
        /*00d4*/ 	.word	0x00004320


	//----- nvinfo : EIATTR_VRC_CTA_INIT_COUNT
	.align		4
.L_43:
        /*00d8*/ 	.byte	0x02, 0x4a
        /*00da*/ 	.byte	0x80
	.zero		1


	//----- nvinfo : EIATTR_SYSCALL_OFFSETS
	.align		4
        /*00dc*/ 	.byte	0x04, 0x46
        /*00de*/ 	.short	(.L_45 - .L_44)


	//   ....[0]....
.L_44:
        /*00e0*/ 	.word	0x000059e0


	//   ....[1]....
        /*00e4*/ 	.word	0x00005b20


	//   ....[2]....
        /*00e8*/ 	.word	0x00006260


	//----- nvinfo : EIATTR_MBARRIER_INSTR_OFFSETS
	.align		4
.L_45:
        /*00ec*/ 	.byte	0x04, 0x39
        /*00ee*/ 	.short	(.L_47 - .L_46)


	//   ....[0]....
.L_46:
        /*00f0*/ 	.word	0x00000650
        /*00f4*/ 	.word	0x000000ff
        /*00f8*/ 	.word	0x00000000
        /*00fc*/ 	.short	0x0100
        /*00fe*/ 	.byte	0x04
	.zero		1


	//   ....[1]....
        /*0100*/ 	.word	0x00000660
        /*0104*/ 	.word	0x000000ff
        /*0108*/ 	.word	0x00000018
        /*010c*/ 	.short	0x0100
        /*010e*/ 	.byte	0x04
	.zero		1


	//   ....[2]....
        /*0110*/ 	.word	0x00000670
        /*0114*/ 	.word	0x000000ff
        /*0118*/ 	.word	0x00000008
        /*011c*/ 	.short	0x0100
        /*011e*/ 	.byte	0x04
	.zero		1


	//   ....[3]....
        /*0120*/ 	.word	0x00000680
        /*0124*/ 	.word	0x000000ff
        /*0128*/ 	.word	0x00000020
        /*012c*/ 	.short	0x0100
        /*012e*/ 	.byte	0x04
	.zero		1


	//   ....[4]....
        /*0130*/ 	.word	0x00000690
        /*0134*/ 	.word	0x000000ff
        /*0138*/ 	.word	0x00000010
        /*013c*/ 	.short	0x0100
        /*013e*/ 	.byte	0x04
	.zero		1


	//   ....[5]....
        /*0140*/ 	.word	0x000006a0
        /*0144*/ 	.word	0x000000ff
        /*0148*/ 	.word	0x00000028
        /*014c*/ 	.short	0x0100
        /*014e*/ 	.byte	0x04
	.zero		1


	//   ....[6]....
        /*0150*/ 	.word	0x000007d0
        /*0154*/ 	.word	0x000000ff
        /*0158*/ 	.word	0x00000030
        /*015c*/ 	.short	0x0100
        /*015e*/ 	.byte	0x04
	.zero		1


	//   ....[7]....
        /*0160*/ 	.word	0x000007e0
        /*0164*/ 	.word	0x000000ff
        /*0168*/ 	.word	0x00000038
        /*016c*/ 	.short	0x0100
        /*016e*/ 	.byte	0x04
	.zero		1


	//   ....[8]....
        /*0170*/ 	.word	0x000008d0
        /*0174*/ 	.word	0x000000ff
        /*0178*/ 	.word	0x00000040
        /*017c*/ 	.short	0x0100
        /*017e*/ 	.byte	0x06
	.zero		1


	//   ....[9]....
        /*0180*/ 	.word	0x000008e0
        /*0184*/ 	.word	0x000000ff
        /*0188*/ 	.word	0x00000048
        /*018c*/ 	.short	0x0100
        /*018e*/ 	.byte	0x06
	.zero		1


	//   ....[10]....
        /*0190*/ 	.word	0x00000a20
        /*0194*/ 	.word	0x000000ff
        /*0198*/ 	.word	0x00000050
        /*019c*/ 	.short	0x0100
        /*019e*/ 	.byte	0x06
	.zero		1


	//   ....[11]....
        /*01a0*/ 	.word	0x00000a30
        /*01a4*/ 	.word	0x000000ff
        /*01a8*/ 	.word	0x00000060
        /*01ac*/ 	.short	0x0100
        /*01ae*/ 	.byte	0x06
	.zero		1


	//   ....[12]....
        /*01b0*/ 	.word	0x00000a40
        /*01b4*/ 	.word	0x000000ff
        /*01b8*/ 	.word	0x00000058
        /*01bc*/ 	.short	0x0100
        /*01be*/ 	.byte	0x06
	.zero		1


	//   ....[13]....
        /*01c0*/ 	.word	0x00000a50
        /*01c4*/ 	.word	0x000000ff
        /*01c8*/ 	.word	0x00000068
        /*01cc*/ 	.short	0x0100
        /*01ce*/ 	.byte	0x06
	.zero		1


	//   ....[14]....
        /*01d0*/ 	.word	0x00000b80
        /*01d4*/ 	.word	0x000000ff
        /*01d8*/ 	.word	0x00000070
        /*01dc*/ 	.short	0x0100
        /*01de*/ 	.byte	0x04
	.zero		1


	//   ....[15]....
        /*01e0*/ 	.word	0x00000b90
        /*01e4*/ 	.word	0x000000ff
        /*01e8*/ 	.word	0x00000090
        /*01ec*/ 	.short	0x0100
        /*01ee*/ 	.byte	0x04
	.zero		1


	//   ....[16]....
        /*01f0*/ 	.word	0x00000ba0
        /*01f4*/ 	.word	0x000000ff
        /*01f8*/ 	.word	0x00000078
        /*01fc*/ 	.short	0x0100
        /*01fe*/ 	.byte	0x04
	.zero		1


	//   ....[17]....
        /*0200*/ 	.word	0x00000bb0
        /*0204*/ 	.word	0x000000ff
        /*0208*/ 	.word	0x00000098
        /*020c*/ 	.short	0x0100
        /*020e*/ 	.byte	0x04
	.zero		1


	//   ....[18]....
        /*0210*/ 	.word	0x00000bc0
        /*0214*/ 	.word	0x000000ff
        /*0218*/ 	.word	0x00000080
        /*021c*/ 	.short	0x0100
        /*021e*/ 	.byte	0x04
	.zero		1


	//   ....[19]....
        /*0220*/ 	.word	0x00000bd0
        /*0224*/ 	.word	0x000000ff
        /*0228*/ 	.word	0x000000a0
        /*022c*/ 	.short	0x0100
        /*022e*/ 	.byte	0x04
	.zero		1


	//   ....[20]....
        /*0230*/ 	.word	0x00000be0
        /*0234*/ 	.word	0x000000ff
        /*0238*/ 	.word	0x00000088
        /*023c*/ 	.short	0x0100
        /*023e*/ 	.byte	0x04
	.zero		1


	//   ....[21]....
        /*0240*/ 	.word	0x00000bf0
        /*0244*/ 	.word	0x000000ff
        /*0248*/ 	.word	0x000000a8
        /*024c*/ 	.short	0x0100
        /*024e*/ 	.byte	0x04
	.zero		1


	//   ....[22]....
        /*0250*/ 	.word	0x00000cf0
        /*0254*/ 	.word	0x000000ff
        /*0258*/ 	.word	0x000000b0
        /*025c*/ 	.short	0x0100
        /*025e*/ 	.byte	0x04
	.zero		1


	//   ....[23]....
        /*0260*/ 	.word	0x00000d00
        /*0264*/ 	.word	0x000000ff
        /*0268*/ 	.word	0x000000c0
        /*026c*/ 	.short	0x0100
        /*026e*/ 	.byte	0x04
	.zero		1


	//   ....[24]....
        /*0270*/ 	.word	0x00000d10
        /*0274*/ 	.word	0x000000ff
        /*0278*/ 	.word	0x000000b8
        /*027c*/ 	.short	0x0100
        /*027e*/ 	.byte	0x04
	.zero		1


	//   ....[25]....
        /*0280*/ 	.word	0x00000d20
        /*0284*/ 	.word	0x000000ff
        /*0288*/ 	.word	0x000000c8
        /*028c*/ 	.short	0x0100
        /*028e*/ 	.byte	0x04
	.zero		1


	//   ....[26]....
        /*0290*/ 	.word	0x00000e20
        /*0294*/ 	.word	0x000000ff
        /*0298*/ 	.word	0x000000d0
        /*029c*/ 	.short	0x0100
        /*029e*/ 	.byte	0x06
	.zero		1


	//   ....[27]....
        /*02a0*/ 	.word	0x00001a00
        /*02a4*/ 	.word	0x00000000
        /*02a8*/ 	.word	0x000000c0
        /*02ac*/ 	.short	0x010a
        /*02ae*/ 	.byte	0xff
	.zero		1


	//   ....[28]....
        /*02b0*/ 	.word	0x00001a30
        /*02b4*/ 	.word	0x00000000
        /*02b8*/ 	.word	0x000000b0
        /*02bc*/ 	.short	0x0101
        /*02be*/ 	.byte	0xff
	.zero		1


	//   ....[29]....
        /*02c0*/ 	.word	0x00001ad0
        /*02c4*/ 	.word	0x000000ff
        /*02c8*/ 	.word	0x00000018
        /*02cc*/ 	.short	0x010a
        /*02ce*/ 	.byte	0x04
	.zero		1


	//   ....[30]....
        /*02d0*/ 	.word	0x00001ba0
        /*02d4*/ 	.word	0x000000ff
        /*02d8*/ 	.word	0x00000018
        /*02dc*/ 	.short	0x010a
        /*02de*/ 	.byte	0x21
	.zero		1


	//   ....[31]....
        /*02e0*/ 	.word	0x00001d50
        /*02e4*/ 	.word	0x000000ff
        /*02e8*/ 	.word	0x00000018
        /*02ec*/ 	.short	0x010a
        /*02ee*/ 	.byte	0x05
	.zero		1


	//   ....[32]....
        /*02f0*/ 	.word	0x00001e60
        /*02f4*/ 	.word	0x000000ff
        /*02f8*/ 	.word	0x00000048
        /*02fc*/ 	.short	0x0101
        /*02fe*/ 	.byte	0x0d
	.zero		1


	//   ....[33]....
        /*0300*/ 	.word	0x00001e80
        /*0304*/ 	.word	0x000000ff
        /*0308*/ 	.word	0x00000018
        /*030c*/ 	.short	0x010a
        /*030e*/ 	.byte	0x04
	.zero		1


	//   ....[34]....
        /*0310*/ 	.word	0x00001f00
        /*0314*/ 	.word	0x000000ff
        /*0318*/ 	.word	0x00000018
        /*031c*/ 	.short	0x010a
        /*031e*/ 	.byte	0x11
	.zero		1


	//   ....[35]....
        /*0320*/ 	.word	0x000020a0
        /*0324*/ 	.word	0x000000ff
        /*0328*/ 	.word	0x00000018
        /*032c*/ 	.short	0x010a
        /*032e*/ 	.byte	0x05
	.zero		1


	//   ....[36]....
        /*0330*/ 	.word	0x000021e0
        /*0334*/ 	.word	0x00000003
        /*0338*/ 	.word	0x00000050
        /*033c*/ 	.short	0x010a
        /*033e*/ 	.byte	0xff
	.zero		1


	//   ....[37]....
        /*0340*/ 	.word	0x00002330
        /*0344*/ 	.word	0x00000000
        /*0348*/ 	.word	0x00000000
        /*034c*/ 	.short	0x0101
        /*034e*/ 	.byte	0xff
	.zero		1


	//   ....[38]....
        /*0350*/ 	.word	0x000028d0
        /*0354*/ 	.word	0x000000ff
        /*0358*/ 	.word	0x00000000
        /*035c*/ 	.short	0x010a
        /*035e*/ 	.byte	0x04
	.zero		1


	//   ....[39]....
        /*0360*/ 	.word	0x00002960
        /*0364*/ 	.word	0x000000ff
        /*0368*/ 	.word	0x00000000
        /*036c*/ 	.short	0x010a
        /*036e*/ 	.byte	0x05
	.zero		1


	//   ....[40]....
        /*0370*/ 	.word	0x00002a00
        /*0374*/ 	.word	0x00000000
        /*0378*/ 	.word	0x00000000
        /*037c*/ 	.short	0x010a
        /*037e*/ 	.byte	0xff
	.zero		1


	//   ....[41]....
        /*0380*/ 	.word	0x00002b40
        /*0384*/ 	.word	0x00000002
        /*0388*/ 	.word	0x000000b0
        /*038c*/ 	.short	0x010a
        /*038e*/ 	.byte	0xff
	.zero		1


	//   ....[42]....
        /*0390*/ 	.word	0x00002bb0
        /*0394*/ 	.word	0x00000002
        /*0398*/ 	.word	0x00000000
        /*039c*/ 	.short	0x0101
        /*039e*/ 	.byte	0xff
	.zero		1


	//   ....[43]....
        /*03a0*/ 	.word	0x00002bd0
        /*03a4*/ 	.word	0x000000ff
        /*03a8*/ 	.word	0x00000060
        /*03ac*/ 	.short	0x010a
        /*03ae*/ 	.byte	0x04
	.zero		1


	//   ....[44]....
        /*03b0*/ 	.word	0x00002cf0
        /*03b4*/ 	.word	0x00000002
        /*03b8*/ 	.word	0x00000050
        /*03bc*/ 	.short	0x010a
        /*03be*/ 	.byte	0xff
	.zero		1


	//   ....[45]....
        /*03c0*/ 	.word	0x00002df0
        /*03c4*/ 	.word	0x00000002
        /*03c8*/ 	.word	0x00000000
        /*03cc*/ 	.short	0x0101
        /*03ce*/ 	.byte	0xff
	.zero		1


	//   ....[46]....
        /*03d0*/ 	.word	0x00002e80
        /*03d4*/ 	.word	0x000000ff
        /*03d8*/ 	.word	0x00000060
        /*03dc*/ 	.short	0x0106
        /*03de*/ 	.byte	0x04
	.zero		1


	//   ....[47]....
        /*03e0*/ 	.word	0x00002ea0
        /*03e4*/ 	.word	0x000000ff
        /*03e8*/ 	.word	0x00000060
        /*03ec*/ 	.short	0x010a
        /*03ee*/ 	.byte	0x04
	.zero		1


	//   ....[48]....
        /*03f0*/ 	.word	0x00002f30
        /*03f4*/ 	.word	0x000000ff
        /*03f8*/ 	.word	0x00000060
        /*03fc*/ 	.short	0x0106
        /*03fe*/ 	.byte	0x07
	.zero		1


	//   ....[49]....
        /*0400*/ 	.word	0x00002f70
        /*0404*/ 	.word	0x00000000
        /*0408*/ 	.word	0x00000060
        /*040c*/ 	.short	0x010a
        /*040e*/ 	.byte	0xff
	.zero		1


	//   ....[50]....
        /*0410*/ 	.word	0x000031c0
        /*0414*/ 	.word	0x000000ff
        /*0418*/ 	.word	0x00000008
        /*041c*/ 	.short	0x010a
        /*041e*/ 	.byte	0x05
	.zero		1


	//   ....[51]....
        /*0420*/ 	.word	0x000031e0
        /*0424*/ 	.word	0x000000ff
        /*0428*/ 	.word	0x00000008
        /*042c*/ 	.short	0x010a
        /*042e*/ 	.byte	0x05
	.zero		1


	//   ....[52]....
        /*0430*/ 	.word	0x00003370
        /*0434*/ 	.word	0x000000ff
        /*0438*/ 	.word	0x00000008
        /*043c*/ 	.short	0x010a
        /*043e*/ 	.byte	0x05
	.zero		1


	//   ....[53]....
        /*0440*/ 	.word	0x00003390
        /*0444*/ 	.word	0x000000ff
        /*0448*/ 	.word	0x00000008
        /*044c*/ 	.short	0x010a
        /*044e*/ 	.byte	0x05
	.zero		1


	//   ....[54]....
        /*0450*/ 	.word	0x00003450
        /*0454*/ 	.word	0x000000ff
        /*0458*/ 	.word	0x00000000
        /*045c*/ 	.short	0x0101
        /*045e*/ 	.byte	0x04
	.zero		1


	//   ....[55]....
        /*0460*/ 	.word	0x00003790
        /*0464*/ 	.word	0x00000000
        /*0468*/ 	.word	0x00000050
        /*046c*/ 	.short	0x010a
        /*046e*/ 	.byte	0xff
	.zero		1


	//   ....[56]....
        /*0470*/ 	.word	0x00003850
        /*0474*/ 	.word	0x00000000
        /*0478*/ 	.word	0x00000000
        /*047c*/ 	.short	0x0101
        /*047e*/ 	.byte	0xff
	.zero		1


	//   ....[57]....
        /*0480*/ 	.word	0x00003910
        /*0484*/ 	.word	0x000000ff
        /*0488*/ 	.word	0x00000000
        /*048c*/ 	.short	0x010a
        /*048e*/ 	.byte	0x04
	.zero		1


	//   ....[58]....
        /*0490*/ 	.word	0x00003920
        /*0494*/ 	.word	0x000000ff
        /*0498*/ 	.word	0x00000090
        /*049c*/ 	.short	0x010a
        /*049e*/ 	.byte	0x1f
	.zero		1


	//   ....[59]....
        /*04a0*/ 	.word	0x000039d0
        /*04a4*/ 	.word	0x000000ff
        /*04a8*/ 	.word	0x00000000
        /*04ac*/ 	.short	0x010a
        /*04ae*/ 	.byte	0x05
	.zero		1


	//   ....[60]....
        /*04b0*/ 	.word	0x00003b00
        /*04b4*/ 	.word	0x000000ff
        /*04b8*/ 	.word	0x00000000
        /*04bc*/ 	.short	0x010a
        /*04be*/ 	.byte	0x04
	.zero		1


	//   ....[61]....
        /*04c0*/ 	.word	0x00003e00
        /*04c4*/ 	.word	0x000000ff
        /*04c8*/ 	.word	0x00000000
        /*04cc*/ 	.short	0x010a
        /*04ce*/ 	.byte	0x04
	.zero		1


	//   ....[62]....
        /*04d0*/ 	.word	0x00003e90
        /*04d4*/ 	.word	0x000000ff
        /*04d8*/ 	.word	0x00000000
        /*04dc*/ 	.short	0x010a
        /*04de*/ 	.byte	0x05
	.zero		1


	//   ....[63]....
        /*04e0*/ 	.word	0x00003f20
        /*04e4*/ 	.word	0x000000ff
        /*04e8*/ 	.word	0x00000000
        /*04ec*/ 	.short	0x010a
        /*04ee*/ 	.byte	0x05
	.zero		1


	//   ....[64]....
        /*04f0*/ 	.word	0x00003fc0
        /*04f4*/ 	.word	0x00000000
        /*04f8*/ 	.word	0x00000000
        /*04fc*/ 	.short	0x010a
        /*04fe*/ 	.byte	0xff
	.zero		1


	//   ....[65]....
        /*0500*/ 	.word	0x00004000
        /*0504*/ 	.word	0x00000000
        /*0508*/ 	.word	0x00000000
        /*050c*/ 	.short	0x010a
        /*050e*/ 	.byte	0xff
	.zero		1


	//   ....[66]....
        /*0510*/ 	.word	0x00004070
        /*0514*/ 	.word	0x000000ff
        /*0518*/ 	.word	0x00000000
        /*051c*/ 	.short	0x0101
        /*051e*/ 	.byte	0x04
	.zero		1


	//   ....[67]....
        /*0520*/ 	.word	0x000040b0
        /*0524*/ 	.word	0x000000ff
        /*0528*/ 	.word	0x000000d0
        /*052c*/ 	.short	0x010a
        /*052e*/ 	.byte	0x1a
	.zero		1


	//   ....[68]....
        /*0530*/ 	.word	0x00004100
        /*0534*/ 	.word	0x000000ff
        /*0538*/ 	.word	0x00000000
        /*053c*/ 	.short	0x0101
        /*053e*/ 	.byte	0x04
	.zero		1


	//   ....[69]....
        /*0540*/ 	.word	0x00004580
        /*0544*/ 	.word	0x00000007
        /*0548*/ 	.word	0x00000050
        /*054c*/ 	.short	0x010a
        /*054e*/ 	.byte	0xff
	.zero		1


	//   ....[70]....
        /*0550*/ 	.word	0x000046f0
        /*0554*/ 	.word	0x00000000
        /*0558*/ 	.word	0x00000000
        /*055c*/ 	.short	0x0101
        /*055e*/ 	.byte	0xff
	.zero		1


	//   ....[71]....
        /*0560*/ 	.word	0x00004b60
        /*0564*/ 	.word	0x000000ff
        /*0568*/ 	.word	0x00000048
        /*056c*/ 	.short	0x010a
        /*056e*/ 	.byte	0x11
	.zero		1


	//   ....[72]....
        /*0570*/ 	.word	0x00004ce0
        /*0574*/ 	.word	0x000000ff
        /*0578*/ 	.word	0x00000038
        /*057c*/ 	.short	0x010a
        /*057e*/ 	.byte	0x11
	.zero		1


	//   ....[73]....
        /*0580*/ 	.word	0x00004ef0
        /*0584*/ 	.word	0x000000ff
        /*0588*/ 	.word	0x00000030
        /*058c*/ 	.short	0x010b
        /*058e*/ 	.byte	0x11
	.zero		1


	//   ....[74]....
        /*0590*/ 	.word	0x00004f00
        /*0594*/ 	.word	0x000000ff
        /*0598*/ 	.word	0x00000000
        /*059c*/ 	.short	0x0101
        /*059e*/ 	.byte	0x1b
	.zero		1


	//   ....[75]....
        /*05a0*/ 	.word	0x00004f40
        /*05a4*/ 	.word	0x00000000
        /*05a8*/ 	.word	0x00000038
        /*05ac*/ 	.short	0x010a
        /*05ae*/ 	.byte	0xff
	.zero		1


	//   ....[76]....
        /*05b0*/ 	.word	0x000052b0
        /*05b4*/ 	.word	0x00000003
        /*05b8*/ 	.word	0x00000050
        /*05bc*/ 	.short	0x010a
        /*05be*/ 	.byte	0xff
	.zero		1


	//   ....[77]....
        /*05c0*/ 	.word	0x00005430
        /*05c4*/ 	.word	0x00000000
        /*05c8*/ 	.word	0x00000000
        /*05cc*/ 	.short	0x0101
        /*05ce*/ 	.byte	0xff
	.zero		1


	//   ....[78]....
        /*05d0*/ 	.word	0x00005e90
        /*05d4*/ 	.word	0x000000ff
        /*05d8*/ 	.word	0x00000030
        /*05dc*/ 	.short	0x010a
        /*05de*/ 	.byte	0x2c
	.zero		1


	//   ....[79]....
        /*05e0*/ 	.word	0x00005ea0
        /*05e4*/ 	.word	0x00000052
        /*05e8*/ 	.word	0x00000070
        /*05ec*/ 	.short	0x010a
        /*05ee*/ 	.byte	0xff
	.zero		1


	//   ....[80]....
        /*05f0*/ 	.word	0x00005ff0
        /*05f4*/ 	.word	0x000000ff
        /*05f8*/ 	.word	0x00000030
        /*05fc*/ 	.short	0x010a
        /*05fe*/ 	.byte	0x2c
	.zero		1


	//   ....[81]....
        /*0600*/ 	.word	0x000060e0
        /*0604*/ 	.word	0x000000ff
        /*0608*/ 	.word	0x00000000
        /*060c*/ 	.short	0x0101
        /*060e*/ 	.byte	0x04
	.zero		1


	//   ....[82]....
        /*0610*/ 	.word	0x00006140
        /*0614*/ 	.word	0x00000052
        /*0618*/ 	.word	0x00000070
        /*061c*/ 	.short	0x010a
        /*061e*/ 	.byte	0xff
	.zero		1


	//   ....[83]....
        /*0620*/ 	.word	0x00006520
        /*0624*/ 	.word	0x00000052
        /*0628*/ 	.word	0x00000000
        /*062c*/ 	.short	0x0101
        /*062e*/ 	.byte	0xff
	.zero		1


	//   ....[84]....
        /*0630*/ 	.word	0x00006d70
        /*0634*/ 	.word	0x00000000
        /*0638*/ 	.word	0x000000c0
        /*063c*/ 	.short	0x010a
        /*063e*/ 	.byte	0xff
	.zero		1


	//   ....[85]....
        /*0640*/ 	.word	0x00006dd0
        /*0644*/ 	.word	0x00000000
        /*0648*/ 	.word	0x00000018
        /*064c*/ 	.short	0x010a
        /*064e*/ 	.byte	0xff
	.zero		1


	//   ....[86]....
        /*0650*/ 	.word	0x00006e30
        /*0654*/ 	.word	0x00000000
        /*0658*/ 	.word	0x00000018
        /*065c*/ 	.short	0x010a
        /*065e*/ 	.byte	0xff
	.zero		1


	//   ....[87]....
        /*0660*/ 	.word	0x00006e80
        /*0664*/ 	.word	0x00000003
        /*0668*/ 	.word	0x00000050
        /*066c*/ 	.short	0x010a
        /*066e*/ 	.byte	0xff
	.zero		1


	//   ....[88]....
        /*0670*/ 	.word	0x00006ee0
        /*0674*/ 	.word	0x00000000
        /*0678*/ 	.word	0x00000000
        /*067c*/ 	.short	0x010a
        /*067e*/ 	.byte	0xff
	.zero		1


	//   ....[89]....
        /*0680*/ 	.word	0x00006f40
        /*0684*/ 	.word	0x00000000
        /*0688*/ 	.word	0x00000000
        /*068c*/ 	.short	0x010a
        /*068e*/ 	.byte	0xff
	.zero		1


	//   ....[90]....
        /*0690*/ 	.word	0x00006f90
        /*0694*/ 	.word	0x00000002
        /*0698*/ 	.word	0x000000b0
        /*069c*/ 	.short	0x010a
        /*069e*/ 	.byte	0xff
	.zero		1


	//   ....[91]....
        /*06a0*/ 	.word	0x00006ff0
        /*06a4*/ 	.word	0x00000002
        /*06a8*/ 	.word	0x00000060
        /*06ac*/ 	.short	0x010a
        /*06ae*/ 	.byte	0xff
	.zero		1


	//   ....[92]....
        /*06b0*/ 	.word	0x00007040
        /*06b4*/ 	.word	0x00000002
        /*06b8*/ 	.word	0x00000050
        /*06bc*/ 	.short	0x010a
        /*06be*/ 	.byte	0xff
	.zero		1


	//   ....[93]....
        /*06c0*/ 	.word	0x000070a0
        /*06c4*/ 	.word	0x00000000
        /*06c8*/ 	.word	0x00000060
        /*06cc*/ 	.short	0x010a
        /*06ce*/ 	.byte	0xff
	.zero		1


	//   ....[94]....
        /*06d0*/ 	.word	0x00007100
        /*06d4*/ 	.word	0x00000005
        /*06d8*/ 	.word	0x00000008
        /*06dc*/ 	.short	0x010a
        /*06de*/ 	.byte	0xff
	.zero		1


	//   ....[95]....
        /*06e0*/ 	.word	0x000071f0
        /*06e4*/ 	.word	0x00000000
        /*06e8*/ 	.word	0x00000008
        /*06ec*/ 	.short	0x010a
        /*06ee*/ 	.byte	0xff
	.zero		1


	//   ....[96]....
        /*06f0*/ 	.word	0x00007240
        /*06f4*/ 	.word	0x00000000
        /*06f8*/ 	.word	0x00000050
        /*06fc*/ 	.short	0x010a
        /*06fe*/ 	.byte	0xff
	.zero		1


	//   ....[97]....
        /*0700*/ 	.word	0x000072a0
        /*0704*/ 	.word	0x00000000
        /*0708*/ 	.word	0x00000090
        /*070c*/ 	.short	0x010a
        /*070e*/ 	.byte	0xff
	.zero		1


	//   ....[98]....
        /*0710*/ 	.word	0x00007300
        /*0714*/ 	.word	0x00000000
        /*0718*/ 	.word	0x00000000
        /*071c*/ 	.short	0x010a
        /*071e*/ 	.byte	0xff
	.zero		1


	//   ....[99]....
        /*0720*/ 	.word	0x00007360
        /*0724*/ 	.word	0x00000000
        /*0728*/ 	.word	0x00000000
        /*072c*/ 	.short	0x010a
        /*072e*/ 	.byte	0xff
	.zero		1


	//   ....[100]....
        /*0730*/ 	.word	0x000073c0
        /*0734*/ 	.word	0x00000000
        /*0738*/ 	.word	0x00000000
        /*073c*/ 	.short	0x010a
        /*073e*/ 	.byte	0xff
	.zero		1


	//   ....[101]....
        /*0740*/ 	.word	0x00007420
        /*0744*/ 	.word	0x00000000
        /*0748*/ 	.word	0x00000000
        /*074c*/ 	.short	0x010a
        /*074e*/ 	.byte	0xff
	.zero		1


	//   ....[102]....
        /*0750*/ 	.word	0x00007480
        /*0754*/ 	.word	0x00000000
        /*0758*/ 	.word	0x000000d0
        /*075c*/ 	.short	0x010a
        /*075e*/ 	.byte	0xff
	.zero		1


	//   ....[103]....
        /*0760*/ 	.word	0x000074d0
        /*0764*/ 	.word	0x00000007
        /*0768*/ 	.word	0x00000050
        /*076c*/ 	.short	0x010a
        /*076e*/ 	.byte	0xff
	.zero		1


	//   ....[104]....
        /*0770*/ 	.word	0x00007530
        /*0774*/ 	.word	0x00000000
        /*0778*/ 	.word	0x00000048
        /*077c*/ 	.short	0x010a
        /*077e*/ 	.byte	0xff
	.zero		1


	//   ....[105]....
        /*0780*/ 	.word	0x00007590
        /*0784*/ 	.word	0x00000000
        /*0788*/ 	.word	0x00000038
        /*078c*/ 	.short	0x010a
        /*078e*/ 	.byte	0xff
	.zero		1


	//   ....[106]....
        /*0790*/ 	.word	0x000075e0
        /*0794*/ 	.word	0x00000003
        /*0798*/ 	.word	0x00000050
        /*079c*/ 	.short	0x010a
        /*079e*/ 	.byte	0xff
	.zero		1


	//   ....[107]....
        /*07a0*/ 	.word	0x00007640
        /*07a4*/ 	.word	0x00000000
        /*07a8*/ 	.word	0x00000030
        /*07ac*/ 	.short	0x010a
        /*07ae*/ 	.byte	0xff
	.zero		1


	//   ....[108]....
        /*07b0*/ 	.word	0x00007690
        /*07b4*/ 	.word	0x00000052
        /*07b8*/ 	.word	0x00000070
        /*07bc*/ 	.short	0x010a
        /*07be*/ 	.byte	0xff
	.zero		1


	//----- nvinfo : EIATTR_NUM_MBARRIERS
	.align		4
.L_47:
        /*07c0*/ 	.byte	0x03, 0x38
        /*07c2*/ 	.short	0x001b


	//----- nvinfo : EIATTR_EXIT_INSTR_OFFSETS
	.align		4
        /*07c4*/ 	.byte	0x04, 0x1c
        /*07c6*/ 	.short	(.L_49 - .L_48)


	//   ....[0]....
.L_48:
        /*07c8*/ 	.word	0x00002a30


	//   ....[1]....
        /*07cc*/ 	.word	0x00002f40


	//   ....[2]....
        /*07d0*/ 	.word	0x00002fa0


	//   ....[3]....
        /*07d4*/ 	.word	0x00004330


	//   ....[4]....
        /*07d8*/ 	.word	0x00004f70


	//   ....[5]....
        /*07dc*/ 	.word	0x00004fb0


	//   ....[6]....
        /*07e0*/ 	.word	0x00006d60


	//----- nvinfo : EIATTR_MAX_THREADS
	.align		4
.L_49:
        /*07e4*/ 	.byte	0x04, 0x05
        /*07e6*/ 	.short	(.L_51 - .L_50)
.L_50:
        /*07e8*/ 	.word	0x00000100
        /*07ec*/ 	.word	0x00000001
        /*07f0*/ 	.word	0x00000001


	//----- nvinfo : EIATTR_CRS_STACK_SIZE
	.align		4
.L_51:
        /*07f4*/ 	.byte	0x04, 0x1e
        /*07f6*/ 	.short	(.L_53 - .L_52)
.L_52:
        /*07f8*/ 	.word	0x00000000


	//----- nvinfo : EIATTR_CBANK_PARAM_SIZE
	.align		4
.L_53:
        /*07fc*/ 	.byte	0x03, 0x19
        /*07fe*/ 	.short	0x0800


	//----- nvinfo : EIATTR_PARAM_CBANK
	.align		4
        /*0800*/ 	.byte	0x04, 0x0a
        /*0802*/ 	.short	(.L_55 - .L_54)
	.align		4
.L_54:
        /*0804*/ 	.word	index@(.nv.constant0._ZN7cutlass13device_kernelINS_4gemm6kernel13GemmUniversalIN4cute5tupleIJiiiiEEENS1_10collective13CollectiveMmaINS1_35MainloopSm100TmaUmmaWarpSpecializedILi3ELi2ELi4ENS5_IJNS4_1CILi2EEESB_NSA_ILi1EEEEEEEENS5_IJNSA_ILi128EEENSA_ILi64EEESF_EEENS_12float_e4m3_tENS5_IJlSC_lEEESI_SJ_NS4_8TiledMMAINS4_8MMA_AtomIJNS4_10MMA_TraitsINS4_25SM100_MMA_F8F6F4_2x1SM_SSEJSI_SI_fSF_SG_NS4_17integral_constantINS4_4UMMA5MajorELSQ_0EEESR_NSO_INSP_7ScaleInELSS_0EEEST_EEEEEENS4_6LayoutINS5_IJSC_SC_SC_EEENS5_IJNSA_ILi0EEESY_SY_EEEEENS5_IJNS4_10UnderscoreES11_S11_EEEEENS4_28SM100_TMA_2SM_LOAD_MULTICASTENS4_14ComposedLayoutINS4_7SwizzleILi3ELi4ELi3EEENS4_18smem_ptr_flag_bitsILi8EEENSW_INS5_IJNSA_ILi8EEESF_EEENS5_IJSF_SC_EEEEEEEvNS4_8identityENS4_18SM100_TMA_2SM_LOADES1E_vS1F_EENS_8epilogue10collective18CollectiveEpilogueINS1I_23Sm100TmaWarpSpecializedILi1ELi1ELi32ELb0ELb0EEEJNS5_IJSG_SG_SF_EEENS5_IJNSW_ISG_SC_EES1O_EEESI_SJ_SI_SJ_NS1I_6fusion15FusionCallbacksIS1M_NS1Q_17LinearCombinationISI_fSI_fLNS_15FloatRoundStyleE2EEES1N_S1P_JEEENS4_5SM1004TMEM4LOAD26SM100_TMEM_LOAD_32dp32b32xENS4_13SM90_TMA_LOADENS15_INS16_ILi2ELi4ELi3EEES19_NSW_INS5_IJS1A_SG_EEENS5_IJSG_SC_EEEEEEENS4_39AutoVectorizingCopyWithAssumedAlignmentILi128EEENS4_14SM90_TMA_STOREES25_S27_S27_EEEvvEEEEvNT_6ParamsE)
        /*0808*/ 	.short	0x0380
        /*080a*/ 	.short	0x0800


	//----- nvinfo : EIATTR_SW_WAR
	.align		4
.L_55:
        /*080c*/ 	.byte	0x04, 0x36
        /*080e*/ 	.short	(.L_57 - .L_56)
.L_56:
        /*0810*/ 	.word	0x00000008
.L_57:


//--------------------- .nv.callgraph             --------------------------
	.section	.nv.callgraph,"",@"SHT_CUDA_CALLGRAPH"
	.align	4
	.sectionentsize	8
	.align		4
        /*0000*/ 	.word	0x00000000
	.align		4
        /*0004*/ 	.word	0xffffffff
	.align		4
        /*0008*/ 	.word	index@(_ZN7cutlass13device_kernelINS_4gemm6kernel13GemmUniversalIN4cute5tupleIJiiiiEEENS1_10collective13CollectiveMmaINS1_35MainloopSm100TmaUmmaWarpSpecializedILi3ELi2ELi4ENS5_IJNS4_1CILi2EEESB_NSA_ILi1EEEEEEEENS5_IJNSA_ILi128EEENSA_ILi64EEESF_EEENS_12float_e4m3_tENS5_IJlSC_lEEESI_SJ_NS4_8TiledMMAINS4_8MMA_AtomIJNS4_10MMA_TraitsINS4_25SM100_MMA_F8F6F4_2x1SM_SSEJSI_SI_fSF_SG_NS4_17integral_constantINS4_4UMMA5MajorELSQ_0EEESR_NSO_INSP_7ScaleInELSS_0EEEST_EEEEEENS4_6LayoutINS5_IJSC_SC_SC_EEENS5_IJNSA_ILi0EEESY_SY_EEEEENS5_IJNS4_10UnderscoreES11_S11_EEEEENS4_28SM100_TMA_2SM_LOAD_MULTICASTENS4_14ComposedLayoutINS4_7SwizzleILi3ELi4ELi3EEENS4_18smem_ptr_flag_bitsILi8EEENSW_INS5_IJNSA_ILi8EEESF_EEENS5_IJSF_SC_EEEEEEEvNS4_8identityENS4_18SM100_TMA_2SM_LOADES1E_vS1F_EENS_8epilogue10collective18CollectiveEpilogueINS1I_23Sm100TmaWarpSpecializedILi1ELi1ELi32ELb0ELb0EEEJNS5_IJSG_SG_SF_EEENS5_IJNSW_ISG_SC_EES1O_EEESI_SJ_SI_SJ_NS1I_6fusion15FusionCallbacksIS1M_NS1Q_17LinearCombinationISI_fSI_fLNS_15FloatRoundStyleE2EEES1N_S1P_JEEENS4_5SM1004TMEM4LOAD26SM100_TMEM_LOAD_32dp32b32xENS4_13SM90_TMA_LOADENS15_INS16_ILi2ELi4ELi3EEES19_NSW_INS5_IJS1A_SG_EEENS5_IJSG_SC_EEEEEEENS4_39AutoVectorizingCopyWithAssumedAlignmentILi128EEENS4_14SM90_TMA_STOREES25_S27_S27_EEEvvEEEEvNT_6ParamsE)
	.align		4
        /*000c*/ 	.word	index@(__assertfail)
	.align		4
        /*0010*/ 	.word	0x00000000
	.align		4
        /*0014*/ 	.word	0xfffffffe
	.align		4
        /*0018*/ 	.word	0x00000000
	.align		4
        /*001c*/ 	.word	0xfffffffd
	.align		4
        /*0020*/ 	.word	0x00000000
	.align		4
        /*0024*/ 	.word	0xfffffffc


//--------------------- .nv.constant4             --------------------------
	.section	.nv.constant4,"a",@progbits
	.align	8
	.align		8
.nv.constant4:
        /*0000*/ 	.dword	__assertfail
	.align		8
        /*0008*/ 	.dword	__unnamed_1
	.align		8
        /*0010*/ 	.dword	__unnamed_2
	.align		8
        /*0018*/ 	.dword	_ZN39_INTERNAL_e0baf59d_4_k_cu_220f2863_83934cuda3std3__45__cpo5beginE
	.align		8
        /*0020*/ 	.dword	_ZN39_INTERNAL_e0baf59d_4_k_cu_220f2863_83934cuda3std3__45__cpo3endE
	.align		8
        /*0028*/ 	.dword	_ZN39_INTERNAL_e0baf59d_4_k_cu_220f2863_83934cuda3std3__45__cpo6cbeginE
	.align		8
        /*0030*/ 	.dword	_ZN39_INTERNAL_e0baf59d_4_k_cu_220f2863_83934cuda3std3__45__cpo4cendE
	.align		8
        /*0038*/ 	.dword	_ZN39_INTERNAL_e0baf59d_4_k_cu_220f2863_83934cuda3std3__441_GLOBAL__N__e0baf59d_4_k_cu_220f2863_83936ignoreE
	.align		8
        /*0040*/ 	.dword	_ZN39_INTERNAL_e0baf59d_4_k_cu_220f2863_83934cuda3std3__419piecewise_constructE
	.align		8
        /*0048*/ 	.dword	_ZN39_INTERNAL_e0baf59d_4_k_cu_220f2863_83934cuda3std3__48in_placeE
	.align		8
        /*0050*/ 	.dword	_ZN39_INTERNAL_e0baf59d_4_k_cu_220f2863_83934cuda3std6ranges3__45__cpo4swapE
	.align		8
        /*0058*/ 	.dword	_ZN39_INTERNAL_e0baf59d_4_k_cu_220f2863_83934cuda3std6ranges3__45__cpo9iter_moveE
	.align		8
        /*0060*/ 	.dword	_ZN39_INTERNAL_e0baf59d_4_k_cu_220f2863_83934cute7productE
	.align		8
        /*0068*/ 	.dword	_ZN39_INTERNAL_e0baf59d_4_k_cu_220f2863_83934cute1_E
	.align		8
        /*0070*/ 	.dword	$str$25
	.align		8
        /*0078*/ 	.dword	$str$26
	.align		8
        /*0080*/ 	.dword	$str$27
	.align		8
        /*0088*/ 	.dword	$str$28


//--------------------- .text._ZN7cutlass13device_kernelINS_4gemm6kernel13GemmUniversalIN4cute5tupleIJiiiiEEENS1_10collective13CollectiveMmaINS1_35MainloopSm100TmaUmmaWarpSpecializedILi3ELi2ELi4ENS5_IJNS4_1CILi2EEESB_NSA_ILi1EEEEEEEENS5_IJNSA_ILi128EEENSA_ILi64EEESF_EEENS_12float_e4m3_tENS5_IJlSC_lEEESI_SJ_NS4_8TiledMMAINS4_8MMA_AtomIJNS4_10MMA_TraitsINS4_25SM100_MMA_F8F6F4_2x1SM_SSEJSI_SI_fSF_SG_NS4_17integral_constantINS4_4UMMA5MajorELSQ_0EEESR_NSO_INSP_7ScaleInELSS_0EEEST_EEEEEENS4_6LayoutINS5_IJSC_SC_SC_EEENS5_IJNSA_ILi0EEESY_SY_EEEEENS5_IJNS4_10UnderscoreES11_S11_EEEEENS4_28SM100_TMA_2SM_LOAD_MULTICASTENS4_14ComposedLayoutINS4_7SwizzleILi3ELi4ELi3EEENS4_18smem_ptr_flag_bitsILi8EEENSW_INS5_IJNSA_ILi8EEESF_EEENS5_IJSF_SC_EEEEEEEvNS4_8identityENS4_18SM100_TMA_2SM_LOADES1E_vS1F_EENS_8epilogue10collective18CollectiveEpilogueINS1I_23Sm100TmaWarpSpecializedILi1ELi1ELi32ELb0ELb0EEEJNS5_IJSG_SG_SF_EEENS5_IJNSW_ISG_SC_EES1O_EEESI_SJ_SI_SJ_NS1I_6fusion15FusionCallbacksIS1M_NS1Q_17LinearCombinationISI_fSI_fLNS_15FloatRoundStyleE2EEES1N_S1P_JEEENS4_5SM1004TMEM4LOAD26SM100_TMEM_LOAD_32dp32b32xENS4_13SM90_TMA_LOADENS15_INS16_ILi2ELi4ELi3EEES19_NSW_INS5_IJS1A_SG_EEENS5_IJSG_SC_EEEEEEENS4_39AutoVectorizingCopyWithAssumedAlignmentILi128EEENS4_14SM90_TMA_STOREES25_S27_S27_EEEvvEEEEvNT_6ParamsE --------------------------
	.section	.text._ZN7cutlass13device_kernelINS_4gemm6kernel13GemmUniversalIN4cute5tupleIJiiiiEEENS1_10collective13CollectiveMmaINS1_35MainloopSm100TmaUmmaWarpSpecializedILi3ELi2ELi4ENS5_IJNS4_1CILi2EEESB_NSA_ILi1EEEEEEEENS5_IJNSA_ILi128EEENSA_ILi64EEESF_EEENS_12float_e4m3_tENS5_IJlSC_lEEESI_SJ_NS4_8TiledMMAINS4_8MMA_AtomIJNS4_10MMA_TraitsINS4_25SM100_MMA_F8F6F4_2x1SM_SSEJSI_SI_fSF_SG_NS4_17integral_constantINS4_4UMMA5MajorELSQ_0EEESR_NSO_INSP_7ScaleInELSS_0EEEST_EEEEEENS4_6LayoutINS5_IJSC_SC_SC_EEENS5_IJNSA_ILi0EEESY_SY_EEEEENS5_IJNS4_10UnderscoreES11_S11_EEEEENS4_28SM100_TMA_2SM_LOAD_MULTICASTENS4_14ComposedLayoutINS4_7SwizzleILi3ELi4ELi3EEENS4_18smem_ptr_flag_bitsILi8EEENSW_INS5_IJNSA_ILi8EEESF_EEENS5_IJSF_SC_EEEEEEEvNS4_8identityENS4_18SM100_TMA_2SM_LOADES1E_vS1F_EENS_8epilogue10collective18CollectiveEpilogueINS1I_23Sm100TmaWarpSpecializedILi1ELi1ELi32ELb0ELb0EEEJNS5_IJSG_SG_SF_EEENS5_IJNSW_ISG_SC_EES1O_EEESI_SJ_SI_SJ_NS1I_6fusion15FusionCallbacksIS1M_NS1Q_17LinearCombinationISI_fSI_fLNS_15FloatRoundStyleE2EEES1N_S1P_JEEENS4_5SM1004TMEM4LOAD26SM100_TMEM_LOAD_32dp32b32xENS4_13SM90_TMA_LOADENS15_INS16_ILi2ELi4ELi3EEES19_NSW_INS5_IJS1A_SG_EEENS5_IJSG_SC_EEEEEEENS4_39AutoVectorizingCopyWithAssumedAlignmentILi128EEENS4_14SM90_TMA_STOREES25_S27_S27_EEEvvEEEEvNT_6ParamsE,"ax",@progbits
	.align	128
.text._ZN7cutlass13device_kernelINS_4gemm6kernel13GemmUniversalIN4cute5tupleIJiiiiEEENS1_10collective13CollectiveMmaINS1_35MainloopSm100TmaUmmaWarpSpecializedILi3ELi2ELi4ENS5_IJNS4_1CILi2EEESB_NSA_ILi1EEEEEEEENS5_IJNSA_ILi128EEENSA_ILi64EEESF_EEENS_12float_e4m3_tENS5_IJlSC_lEEESI_SJ_NS4_8TiledMMAINS4_8MMA_AtomIJNS4_10MMA_TraitsINS4_25SM100_MMA_F8F6F4_2x1SM_SSEJSI_SI_fSF_SG_NS4_17integral_constantINS4_4UMMA5MajorELSQ_0EEESR_NSO_INSP_7ScaleInELSS_0EEEST_EEEEEENS4_6LayoutINS5_IJSC_SC_SC_EEENS5_IJNSA_ILi0EEESY_SY_EEEEENS5_IJNS4_10UnderscoreES11_S11_EEEEENS4_28SM100_TMA_2SM_LOAD_MULTICASTENS4_14ComposedLayoutINS4_7SwizzleILi3ELi4ELi3EEENS4_18smem_ptr_flag_bitsILi8EEENSW_INS5_IJNSA_ILi8EEESF_EEENS5_IJSF_SC_EEEEEEEvNS4_8identityENS4_18SM100_TMA_2SM_LOADES1E_vS1F_EENS_8epilogue10collective18CollectiveEpilogueINS1I_23Sm100TmaWarpSpecializedILi1ELi1ELi32ELb0ELb0EEEJNS5_IJSG_SG_SF_EEENS5_IJNSW_ISG_SC_EES1O_EEESI_SJ_SI_SJ_NS1I_6fusion15FusionCallbacksIS1M_NS1Q_17LinearCombinationISI_fSI_fLNS_15FloatRoundStyleE2EEES1N_S1P_JEEENS4_5SM1004TMEM4LOAD26SM100_TMEM_LOAD_32dp32b32xENS4_13SM90_TMA_LOADENS15_INS16_ILi2ELi4ELi3EEES19_NSW_INS5_IJS1A_SG_EEENS5_IJSG_SC_EEEEEEENS4_39AutoVectorizingCopyWithAssumedAlignmentILi128EEENS4_14SM90_TMA_STOREES25_S27_S27_EEEvvEEEEvNT_6ParamsE:
        .type           _ZN7cutlass13device_kernelINS_4gemm6kernel13GemmUniversalIN4cute5tupleIJiiiiEEENS1_10collective13CollectiveMmaINS1_35MainloopSm100TmaUmmaWarpSpecializedILi3ELi2ELi4ENS5_IJNS4_1CILi2EEESB_NSA_ILi1EEEEEEEENS5_IJNSA_ILi128EEENSA_ILi64EEESF_EEENS_12float_e4m3_tENS5_IJlSC_lEEESI_SJ_NS4_8TiledMMAINS4_8MMA_AtomIJNS4_10MMA_TraitsINS4_25SM100_MMA_F8F6F4_2x1SM_SSEJSI_SI_fSF_SG_NS4_17integral_constantINS4_4UMMA5MajorELSQ_0EEESR_NSO_INSP_7ScaleInELSS_0EEEST_EEEEEENS4_6LayoutINS5_IJSC_SC_SC_EEENS5_IJNSA_ILi0EEESY_SY_EEEEENS5_IJNS4_10UnderscoreES11_S11_EEEEENS4_28SM100_TMA_2SM_LOAD_MULTICASTENS4_14ComposedLayoutINS4_7SwizzleILi3ELi4ELi3EEENS4_18smem_ptr_flag_bitsILi8EEENSW_INS5_IJNSA_ILi8EEESF_EEENS5_IJSF_SC_EEEEEEEvNS4_8identityENS4_18SM100_TMA_2SM_LOADES1E_vS1F_EENS_8epilogue10collective18CollectiveEpilogueINS1I_23Sm100TmaWarpSpecializedILi1ELi1ELi32ELb0ELb0EEEJNS5_IJSG_SG_SF_EEENS5_IJNSW_ISG_SC_EES1O_EEESI_SJ_SI_SJ_NS1I_6fusion15FusionCallbacksIS1M_NS1Q_17LinearCombinationISI_fSI_fLNS_15FloatRoundStyleE2EEES1N_S1P_JEEENS4_5SM1004TMEM4LOAD26SM100_TMEM_LOAD_32dp32b32xENS4_13SM90_TMA_LOADENS15_INS16_ILi2ELi4ELi3EEES19_NSW_INS5_IJS1A_SG_EEENS5_IJSG_SC_EEEEEEENS4_39AutoVectorizingCopyWithAssumedAlignmentILi128EEENS4_14SM90_TMA_STOREES25_S27_S27_EEEvvEEEEvNT_6ParamsE,@function
        .size           _ZN7cutlass13device_kernelINS_4gemm6kernel13GemmUniversalIN4cute5tupleIJiiiiEEENS1_10collective13CollectiveMmaINS1_35MainloopSm100TmaUmmaWarpSpecializedILi3ELi2ELi4ENS5_IJNS4_1CILi2EEESB_NSA_ILi1EEEEEEEENS5_IJNSA_ILi128EEENSA_ILi64EEESF_EEENS_12float_e4m3_tENS5_IJlSC_lEEESI_SJ_NS4_8TiledMMAINS4_8MMA_AtomIJNS4_10MMA_TraitsINS4_25SM100_MMA_F8F6F4_2x1SM_SSEJSI_SI_fSF_SG_NS4_17integral_constantINS4_4UMMA5MajorELSQ_0EEESR_NSO_INSP_7ScaleInELSS_0EEEST_EEEEEENS4_6LayoutINS5_IJSC_SC_SC_EEENS5_IJNSA_ILi0EEESY_SY_EEEEENS5_IJNS4_10UnderscoreES11_S11_EEEEENS4_28SM100_TMA_2SM_LOAD_MULTICASTENS4_14ComposedLayoutINS4_7SwizzleILi3ELi4ELi3EEENS4_18smem_ptr_flag_bitsILi8EEENSW_INS5_IJNSA_ILi8EEESF_EEENS5_IJSF_SC_EEEEEEEvNS4_8identityENS4_18SM100_TMA_2SM_LOADES1E_vS1F_EENS_8epilogue10collective18CollectiveEpilogueINS1I_23Sm100TmaWarpSpecializedILi1ELi1ELi32ELb0ELb0EEEJNS5_IJSG_SG_SF_EEENS5_IJNSW_ISG_SC_EES1O_EEESI_SJ_SI_SJ_NS1I_6fusion15FusionCallbacksIS1M_NS1Q_17LinearCombinationISI_fSI_fLNS_15FloatRoundStyleE2EEES1N_S1P_JEEENS4_5SM1004TMEM4LOAD26SM100_TMEM_LOAD_32dp32b32xENS4_13SM90_TMA_LOADENS15_INS16_ILi2ELi4ELi3EEES19_NSW_INS5_IJS1A_SG_EEENS5_IJSG_SC_EEEEEEENS4_39AutoVectorizingCopyWithAssumedAlignmentILi128EEENS4_14SM90_TMA_STOREES25_S27_S27_EEEvvEEEEvNT_6ParamsE,(.L_x_146 - _ZN7cutlass13device_kernelINS_4gemm6kernel13GemmUniversalIN4cute5tupleIJiiiiEEENS1_10collective13CollectiveMmaINS1_35MainloopSm100TmaUmmaWarpSpecializedILi3ELi2ELi4ENS5_IJNS4_1CILi2EEESB_NSA_ILi1EEEEEEEENS5_IJNSA_ILi128EEENSA_ILi64EEESF_EEENS_12float_e4m3_tENS5_IJlSC_lEEESI_SJ_NS4_8TiledMMAINS4_8MMA_AtomIJNS4_10MMA_TraitsINS4_25SM100_MMA_F8F6F4_2x1SM_SSEJSI_SI_fSF_SG_NS4_17integral_constantINS4_4UMMA5MajorELSQ_0EEESR_NSO_INSP_7ScaleInELSS_0EEEST_EEEEEENS4_6LayoutINS5_IJSC_SC_SC_EEENS5_IJNSA_ILi0EEESY_SY_EEEEENS5_IJNS4_10UnderscoreES11_S11_EEEEENS4_28SM100_TMA_2SM_LOAD_MULTICASTENS4_14ComposedLayoutINS4_7SwizzleILi3ELi4ELi3EEENS4_18smem_ptr_flag_bitsILi8EEENSW_INS5_IJNSA_ILi8EEESF_EEENS5_IJSF_SC_EEEEEEEvNS4_8identityENS4_18SM100_TMA_2SM_LOADES1E_vS1F_EENS_8epilogue10collective18CollectiveEpilogueINS1I_23Sm100TmaWarpSpecializedILi1ELi1ELi32ELb0ELb0EEEJNS5_IJSG_SG_SF_EEENS5_IJNSW_ISG_SC_EES1O_EEESI_SJ_SI_SJ_NS1I_6fusion15FusionCallbacksIS1M_NS1Q_17LinearCombinationISI_fSI_fLNS_15FloatRoundStyleE2EEES1N_S1P_JEEENS4_5SM1004TMEM4LOAD26SM100_TMEM_LOAD_32dp32b32xENS4_13SM90_TMA_LOADENS15_INS16_ILi2ELi4ELi3EEES19_NSW_INS5_IJS1A_SG_EEENS5_IJSG_SC_EEEEEEENS4_39AutoVectorizingCopyWithAssumedAlignmentILi128EEENS4_14SM90_TMA_STOREES25_S27_S27_EEEvvEEEEvNT_6ParamsE)
        .other          _ZN7cutlass13device_kernelINS_4gemm6kernel13GemmUniversalIN4cute5tupleIJiiiiEEENS1_10collective13CollectiveMmaINS1_35MainloopSm100TmaUmmaWarpSpecializedILi3ELi2ELi4ENS5_IJNS4_1CILi2EEESB_NSA_ILi1EEEEEEEENS5_IJNSA_ILi128EEENSA_ILi64EEESF_EEENS_12float_e4m3_tENS5_IJlSC_lEEESI_SJ_NS4_8TiledMMAINS4_8MMA_AtomIJNS4_10MMA_TraitsINS4_25SM100_MMA_F8F6F4_2x1SM_SSEJSI_SI_fSF_SG_NS4_17integral_constantINS4_4UMMA5MajorELSQ_0EEESR_NSO_INSP_7ScaleInELSS_0EEEST_EEEEEENS4_6LayoutINS5_IJSC_SC_SC_EEENS5_IJNSA_ILi0EEESY_SY_EEEEENS5_IJNS4_10UnderscoreES11_S11_EEEEENS4_28SM100_TMA_2SM_LOAD_MULTICASTENS4_14ComposedLayoutINS4_7SwizzleILi3ELi4ELi3EEENS4_18smem_ptr_flag_bitsILi8EEENSW_INS5_IJNSA_ILi8EEESF_EEENS5_IJSF_SC_EEEEEEEvNS4_8identityENS4_18SM100_TMA_2SM_LOADES1E_vS1F_EENS_8epilogue10collective18CollectiveEpilogueINS1I_23Sm100TmaWarpSpecializedILi1ELi1ELi32ELb0ELb0EEEJNS5_IJSG_SG_SF_EEENS5_IJNSW_ISG_SC_EES1O_EEESI_SJ_SI_SJ_NS1I_6fusion15FusionCallbacksIS1M_NS1Q_17LinearCombinationISI_fSI_fLNS_15FloatRoundStyleE2EEES1N_S1P_JEEENS4_5SM1004TMEM4LOAD26SM100_TMEM_LOAD_32dp32b32xENS4_13SM90_TMA_LOADENS15_INS16_ILi2ELi4ELi3EEES19_NSW_INS5_IJS1A_SG_EEENS5_IJSG_SC_EEEEEEENS4_39AutoVectorizingCopyWithAssumedAlignmentILi128EEENS4_14SM90_TMA_STOREES25_S27_S27_EEEvvEEEEvNT_6ParamsE,@"STO_CUDA_ENTRY STV_DEFAULT"
_ZN7cutlass13device_kernelINS_4gemm6kernel13GemmUniversalIN4cute5tupleIJiiiiEEENS1_10collective13CollectiveMmaINS1_35MainloopSm100TmaUmmaWarpSpecializedILi3ELi2ELi4ENS5_IJNS4_1CILi2EEESB_NSA_ILi1EEEEEEEENS5_IJNSA_ILi128EEENSA_ILi64EEESF_EEENS_12float_e4m3_tENS5_IJlSC_lEEESI_SJ_NS4_8TiledMMAINS4_8MMA_AtomIJNS4_10MMA_TraitsINS4_25SM100_MMA_F8F6F4_2x1SM_SSEJSI_SI_fSF_SG_NS4_17integral_constantINS4_4UMMA5MajorELSQ_0EEESR_NSO_INSP_7ScaleInELSS_0EEEST_EEEEEENS4_6LayoutINS5_IJSC_SC_SC_EEENS5_IJNSA_ILi0EEESY_SY_EEEEENS5_IJNS4_10UnderscoreES11_S11_EEEEENS4_28SM100_TMA_2SM_LOAD_MULTICASTENS4_14ComposedLayoutINS4_7SwizzleILi3ELi4ELi3EEENS4_18smem_ptr_flag_bitsILi8EEENSW_INS5_IJNSA_ILi8EEESF_EEENS5_IJSF_SC_EEEEEEEvNS4_8identityENS4_18SM100_TMA_2SM_LOADES1E_vS1F_EENS_8epilogue10collective18CollectiveEpilogueINS1I_23Sm100TmaWarpSpecializedILi1ELi1ELi32ELb0ELb0EEEJNS5_IJSG_SG_SF_EEENS5_IJNSW_ISG_SC_EES1O_EEESI_SJ_SI_SJ_NS1I_6fusion15FusionCallbacksIS1M_NS1Q_17LinearCombinationISI_fSI_fLNS_15FloatRoundStyleE2EEES1N_S1P_JEEENS4_5SM1004TMEM4LOAD26SM100_TMEM_LOAD_32dp32b32xENS4_13SM90_TMA_LOADENS15_INS16_ILi2ELi4ELi3EEES19_NSW_INS5_IJS1A_SG_EEENS5_IJSG_SC_EEEEEEENS4_39AutoVectorizingCopyWithAssumedAlignmentILi128EEENS4_14SM90_TMA_STOREES25_S27_S27_EEEvvEEEEvNT_6ParamsE:
[----:B------:R-:W1:Y:S01]  /*0000*/  LDC R1, c[0x0][0x37c] ;  /* 0x0000df00ff017b82 */ /* 0x000e620000000800 */
[----:B------:R-:W2:Y:S01]  /*0010*/  S2R R69, SR_TID.X ;  /* 0x0000000000457919 */ /* 0x000ea20000002100 */
[----:B------:R-:W3:Y:S06]  /*0020*/  LDCU.64 UR8, c[0x0][0x890] ;  /* 0x00011200ff0877ac */ /* 0x000eec0008000a00 */
[----:B------:R-:W4:Y:S01]  /*0030*/  S2UR UR4, SR_CgaCtaId ;  /* 0x00000000000479c3 */ /* 0x000f220000008800 */
[----:B------:R-:W-:Y:S02]  /*0040*/  PRMT R80, RZ, 0x7610, R80 ;  /* 0x00007610ff507816 */ /* 0x000fe40000000050 */
[----:B------:R-:W-:Y:S01]  /*0050*/  ELECT P1, URZ, PT ;  /* 0x0000000000ff782f */ /* 0x000fe20003820000 */
[----:B---3--:R-:W-:-:S04]  /*0060*/  UISETP.NE.U32.AND UP0, UPT, UR8, URZ, UPT ;  /* 0x000000ff0800728c */ /* 0x008fc8000bf05070 */
[----:B------:R-:W-:Y:S02]  /*0070*/  UISETP.NE.AND.EX UP0, UPT, UR9, URZ, UPT, UP0 ;  /* 0x000000ff0900728c */ /* 0x000fe4000bf05300 */
[----:B----4-:R-:W-:Y:S02]  /*0080*/  ULOP3.LUT UR48, UR4, 0x1, URZ, 0xc0, !UPT ;  /* 0x0000000104307892 */ /* 0x010fe4000f8ec0ff */
[----:B------:R-:W-:Y:S01]  /*0090*/  ULOP3.LUT UR47, UR4, 0x1, URZ, 0x3c, !UPT ;  /* 0x00000001042f7892 */ /* 0x000fe2000f8e3cff */
[----:B--2---:R-:W-:-:S05]  /*00a0*/  SHF.R.U32.HI R81, RZ, 0x5, R69 ;  /* 0x00000005ff517819 */ /* 0x004fca0000011645 */
[----:B------:R-:W2:Y:S02]  /*00b0*/  SHFL.IDX PT, R0, R81, RZ, 0x1f ;  /* 0x00001fff51007589 */ /* 0x000ea400000e0000 */
[----:B--2---:R-:W-:Y:S01]  /*00c0*/  R2UR UR13, R0 ;  /* 0x00000000000d72ca */ /* 0x004fe200000e0000 */
[----:B-1----:R-:W-:-:S14]  /*00d0*/  BRA.U UP0, `(.L_x_0) ;  /* 0x0000000100307547 */ /* 0x002fdc000b800000 */
[----:B------:R-:W1:Y:S02]  /*00e0*/  LDCU.64 UR4, c[0x0][0x888] ;  /* 0x00011100ff0477ac */ /* 0x000e640008000a00 */
[----:B-1----:R-:W-:-:S04]  /*00f0*/  UISETP.NE.U32.AND UP0, UPT, UR4, URZ, UPT ;  /* 0x000000ff0400728c */ /* 0x002fc8000bf05070 */
[----:B------:R-:W-:-:S09]  /*0100*/  UISETP.NE.AND.EX UP0, UPT, UR5, URZ, UPT, UP0 ;  /* 0x000000ff0500728c */ /* 0x000fd2000bf05300 */
[----:B------:R-:W-:Y:S05]  /*0110*/  BRA.U !UP0, `(.L_x_1) ;  /* 0x0000000108147547 */ /* 0x000fea000b800000 */
[----:B------:R-:W1:Y:S01]  /*0120*/  LDC.64 R2, c[0x0][0x888] ;  /* 0x00022200ff027b82 */ /* 0x000e620000000a00 */
[----:B------:R-:W1:Y:S02]  /*0130*/  LDCU.64 UR4, c[0x0][0x358] ;  /* 0x00006b00ff0477ac */ /* 0x000e640008000a00 */
[----:B-1----:R1:W5:Y:S01]  /*0140*/  LDG.E R39, desc[UR4][R2.64] ;  /* 0x0000000402277981 */ /* 0x002362000c1e1900 */
[----:B------:R-:W-:Y:S01]  /*0150*/  HFMA2 R80, -RZ, RZ, 0, 5.9604644775390625e-08 ;  /* 0x00000001ff507431 */ /* 0x000fe200000001ff */
[----:B------:R-:W-:Y:S05]  /*0160*/  BRA `(.L_x_0) ;  /* 0x00000000000c7947 */ /* 0x000fea0003800000 */
.L_x_1:
[----:B------:R-:W1:Y:S01]  /*0170*/  LDCU UR4, c[0x0][0x880] ;  /* 0x00011000ff0477ac */ /* 0x000e620008000800 */
[----:B------:R-:W-:Y:S01]  /*0180*/  HFMA2 R80, -RZ, RZ, 0, 5.9604644775390625e-08 ;  /* 0x00000001ff507431 */ /* 0x000fe200000001ff */
[----:B-1----:R-:W-:-:S07]  /*0190*/  MOV R39, UR4 ;  /* 0x0000000400277c02 */ /* 0x002fce0008000f00 */
.L_x_0:
[----:B------:R-:W2:Y:S02]  /*01a0*/  LDCU.64 UR4, c[0x0][0x8b0] ;  /* 0x00011600ff0477ac */ /* 0x000ea40008000a00 */
[----:B--2---:R-:W-:-:S04]  /*01b0*/  UISETP.NE.U32.AND UP0, UPT, UR4, URZ, UPT ;  /* 0x000000ff0400728c */ /* 0x004fc8000bf05070 */
[----:B------:R-:W-:-:S09]  /*01c0*/  UISETP.NE.AND.EX UP0, UPT, UR5, URZ, UPT, UP0 ;  /* 0x000000ff0500728c */ /* 0x000fd2000bf05300 */
[----:B------:R-:W-:Y:S05]  /*01d0*/  BRA.U UP0, `(.L_x_2) ;  /* 0x0000000100287547 */ /* 0x000fea000b800000 */
[----:B------:R-:W2:Y:S02]  /*01e0*/  LDCU.64 UR4, c[0x0][0x8a8] ;  /* 0x00011500ff0477ac */ /* 0x000ea40008000a00 */
[----:B--2---:R-:W-:-:S04]  /*01f0*/  UISETP.NE.U32.AND UP0, UPT, UR4, URZ, UPT ;  /* 0x000000ff0400728c */ /* 0x004fc8000bf05070 */
[----:B------:R-:W-:-:S09]  /*0200*/  UISETP.NE.AND.EX UP0, UPT, UR5, URZ, UPT, UP0 ;  /* 0x000000ff0500728c */ /* 0x000fd2000bf05300 */
[----:B------:R-:W-:Y:S05]  /*0210*/  BRA.U !UP0, `(.L_x_3) ;  /* 0x0000000108107547 */ /* 0x000fea000b800000 */
[----:B-1----:R-:W1:Y:S01]  /*0220*/  LDC.64 R2, c[0x0][0x8a8] ;  /* 0x00022a00ff027b82 */ /* 0x002e620000000a00 */
[----:B------:R-:W1:Y:S02]  /*0230*/  LDCU.64 UR4, c[0x0][0x358] ;  /* 0x00006b00ff0477ac */ /* 0x000e640008000a00 */
[----:B-1----:R2:W5:Y:S01]  /*0240*/  LDG.E R38, desc[UR4][R2.64] ;  /* 0x0000000402267981 */ /* 0x002562000c1e1900 */
[----:B------:R-:W-:Y:S05]  /*0250*/  BRA `(.L_x_2) ;  /* 0x0000000000087947 */ /* 0x000fea0003800000 */
.L_x_3:
[----:B------:R-:W2:Y:S02]  /*0260*/  LDCU UR4, c[0x0][0x8a0] ;  /* 0x00011400ff0477ac */ /* 0x000ea40008000800 */
[----:B--2---:R-:W-:Y:S02]  /*0270*/  MOV R38, UR4 ;  /* 0x0000000400267c02 */ /* 0x004fe40008000f00 */
.L_x_2:
[----:B------:R-:W-:Y:S01]  /*0280*/  IMAD.U32 R0, RZ, RZ, UR13 ;  /* 0x0000000dff007e24 */ /* 0x000fe2000f8e00ff */
[----:B------:R-:W-:Y:S04]  /*0290*/  BSSY.RECONVERGENT B0, `(.L_x_4) ;  /* 0x000000c000007945 */ /* 0x000fe80003800200 */
[C---:B------:R-:W-:Y:S02]  /*02a0*/  ISETP.NE.OR P2, PT, R0.reuse, 0x1, !P1 ;  /* 0x000000010000780c */ /* 0x040fe40004f45670 */
[----:B------:R-:W-:-:S11]  /*02b0*/  ISETP.NE.OR P0, PT, R0, 0x3, !P1 ;  /* 0x000000030000780c */ /* 0x000fd60004f05670 */
[----:B------:R-:W-:Y:S05]  /*02c0*/  @P2 BRA `(.L_x_5) ;  /* 0x0000000000202947 */ /* 0x000fea0003800000 */
[----:B------:R-:W3:Y:S02]  /*02d0*/  LDCU.64 UR4, c[0x0][0x348] ;  /* 0x00006900ff0477ac */ /* 0x000ee40008000a00 */
[----:B---3--:R-:W-:Y:S02]  /*02e0*/  UIADD3 UR6, UP1, UPT, UR4, 0x80, URZ ;  /* 0x0000008004067890 */ /* 0x008fe4000ff3e0ff */
[----:B------:R-:W-:Y:S02]  /*02f0*/  UIADD3 UR4, UP0, UPT, UR4, 0x180, URZ ;  /* 0x0000018004047890 */ /* 0x000fe4000ff1e0ff */
[----:B------:R-:W-:Y:S02]  /*0300*/  UIADD3.X UR7, UPT, UPT, URZ, UR5, URZ, UP1, !UPT ;  /* 0x00000005ff077290 */ /* 0x000fe40008ffe4ff */
[----:B------:R-:W-:-:S07]  /*0310*/  UIADD3.X UR5, UPT, UPT, URZ, UR5, URZ, UP0, !UPT ;  /* 0x00000005ff057290 */ /* 0x000fce00087fe4ff */
[----:B------:R3:W-:Y:S02]  /*0320*/  UTMACCTL.PF [UR6] ;  /* 0x00000000060079b9 */ /* 0x0007e40008040000 */
[----:B------:R3:W-:Y:S02]  /*0330*/  UTMACCTL.PF [UR4] ;  /* 0x00000000040079b9 */ /* 0x0007e40008040000 */
[----:B---3--:R-:W-:Y:S01]  /*0340*/  NOP ;  /* 0x0000000000007918 */ /* 0x008fe20000000000 */
.L_x_5:
[----:B------:R-:W-:Y:S05]  /*0350*/  BSYNC.RECONVERGENT B0 ;  /* 0x0000000000007941 */ /* 0x000fea0003800200 */
.L_x_4:
[----:B------:R-:W-:Y:S04]  /*0360*/  BSSY.RECONVERGENT B0, `(.L_x_6) ;  /* 0x000000a000007945 */ /* 0x000fe80003800200 */
        /* <DEDUP_REMOVED lines=9> */
.L_x_7:
[----:B------:R-:W-:Y:S05]  /*0400*/  BSYNC.RECONVERGENT B0 ;  /* 0x0000000000007941 */ /* 0x000fea0003800200 */
.L_x_6:
[----:B------:R-:W3:Y:S01]  /*0410*/  LDCU.64 UR4, c[0x0][0x888] ;  /* 0x00011100ff0477ac */ /* 0x000ee20008000a00 */
[----:B------:R-:W-:Y:S02]  /*0420*/  UISETP.EQ.U32.AND UP1, UPT, UR8, URZ, UPT ;  /* 0x000000ff0800728c */ /* 0x000fe4000bf22070 */
[----:B------:R-:W-:Y:S02]  /*0430*/  UPLOP3.LUT UP3, UPT, UPT, UPT, UPT, 0x80, 0x8 ;  /* 0x000000000008789c */ /* 0x000fe40003f6f070 */
[----:B---3--:R-:W-:-:S04]  /*0440*/  UISETP.NE.U32.AND UP0, UPT, UR4, URZ, UPT ;  /* 0x000000ff0400728c */ /* 0x008fc8000bf05070 */
[----:B------:R-:W-:-:S04]  /*0450*/  UISETP.NE.AND.EX UP0, UPT, UR5, URZ, UPT, UP0 ;  /* 0x000000ff0500728c */ /* 0x000fc8000bf05300 */
[----:B------:R-:W-:-:S04]  /*0460*/  UISETP.EQ.OR.EX UP2, UPT, UR9, URZ, !UP0, UP1 ;  /* 0x000000ff0900728c */ /* 0x000fc8000c742710 */
[----:B------:R-:W-:-:S05]  /*0470*/  UP2UR UR60, UPR, URZ, 0x4 ;  /* 0x00000004ff3c7883 */ /* 0x000fca0008000000 */
[----:B------:R-:W-:Y:S07]  /*0480*/  BRA.U !UP2, `(.L_x_8) ;  /* 0x000000010a207547 */ /* 0x000fee000b800000 */
[----:B------:R-:W-:Y:S01]  /*0490*/  UISETP.NE.U32.AND UP1, UPT, UR8, URZ, UPT ;  /* 0x000000ff0800728c */ /* 0x000fe2000bf25070 */
[----:B-----5:R-:W-:Y:S01]  /*04a0*/  FSETP.NEU.AND P0, PT, R39, RZ, PT ;  /* 0x000000ff2700720b */ /* 0x020fe20003f0d000 */
[----:B------:R-:W-:Y:S02]  /*04b0*/  USEL UR4, URZ, 0xffffffff, UP0 ;  /* 0xffffffffff047887 */ /* 0x000fe40008000000 */
[----:B------:R-:W-:-:S10]  /*04c0*/  UISETP.NE.AND.EX UP1, UPT, UR9, URZ, UPT, UP1 ;  /* 0x000000ff0900728c */ /* 0x000fd4000bf25310 */
[----:B------:R-:W-:Y:S01]  /*04d0*/  VOTEU.ANY UP0, P0 ;  /* 0x0000000000ff7886 */ /* 0x000fe20000000100 */
[----:B------:R-:W-:-:S04]  /*04e0*/  @!UP1 USEL UR4, URZ, 0xffffffff, UP0 ;  /* 0xffffffffff049887 */ /* 0x000fc80008000000 */
[----:B------:R-:W-:-:S04]  /*04f0*/  ULOP3.LUT UR4, UR4, 0x1, URZ, 0xc0, !UPT ;  /* 0x0000000104047892 */ /* 0x000fc8000f8ec0ff */
[----:B------:R-:W-:-:S11]  /*0500*/  UISETP.NE.U32.AND UP3, UPT, UR4, 0x1, UPT ;  /* 0x000000010400788c */ /* 0x000fd6000bf65070 */
.L_x_8:
[----:B------:R-:W3:Y:S01]  /*0510*/  SHFL.IDX PT, R0, R81, RZ, 0x1f ;  /* 0x00001fff51007589 */ /* 0x000ee200000e0000 */
[----:B------:R-:W-:-:S04]  /*0520*/  UISETP.NE.AND UP0, UPT, UR13, 0x2, UPT ;  /* 0x000000020d00788c */ /* 0x000fc8000bf05270 */
[----:B------:R-:W-:Y:S02]  /*0530*/  UISETP.EQ.AND UP1, UPT, UR48, URZ, !UP0 ;  /* 0x000000ff3000728c */ /* 0x000fe4000c722270 */
[----:B------:R-:W-:-:S04]  /*0540*/  USEL UR34, URZ, 0x1, UP0 ;  /* 0x00000001ff227887 */ /* 0x000fc80008000000 */
[----:B------:R-:W-:Y:S02]  /*0550*/  PLOP3.LUT P3, PT, P1, PT, UP1, 0x80, 0x8 ;  /* 0x000000000008781c */ /* 0x000fe40000f6f018 */
[----:B---3--:R-:W-:-:S13]  /*0560*/  ISETP.NE.AND P0, PT, R0, RZ, PT ;  /* 0x000000ff0000720c */ /* 0x008fda0003f05270 */
[----:B------:R-:W-:Y:S05]  /*0570*/  @P0 BRA `(.L_x_9) ;  /* 0x0000000000500947 */ /* 0x000fea0003800000 */
[----:B------:R-:W3:Y:S01]  /*0580*/  S2UR UR5, SR_CgaCtaId ;  /* 0x00000000000579c3 */ /* 0x000ee20000008800 */
[----:B------:R-:W-:Y:S01]  /*0590*/  UMOV UR4, 0x400 ;  /* 0x0000040000047882 */ /* 0x000fe20000000000 */
[----:B------:R-:W-:Y:S01]  /*05a0*/  UMOV UR8, 0x1 ;  /* 0x0000000100087882 */ /* 0x000fe20000000000 */
[----:B------:R-:W-:Y:S01]  /*05b0*/  UMOV UR6, 0x2 ;  /* 0x0000000200067882 */ /* 0x000fe20000000000 */
[----:B------:R-:W-:-:S04]  /*05c0*/  UIADD3 UR8, UPT, UPT, -UR8, 0x100000, URZ ;  /* 0x0010000008087890 */ /* 0x000fc8000fffe1ff */
[----:B------:R-:W-:Y:S02]  /*05d0*/  USHF.L.U32 UR9, UR8, 0xb, URZ ;  /* 0x0000000b08097899 */ /* 0x000fe400080006ff */
[----:B------:R-:W-:Y:S02]  /*05e0*/  USHF.L.U32 UR8, UR8, 0x1, URZ ;  /* 0x0000000108087899 */ /* 0x000fe400080006ff */
[----:B------:R-:W-:-:S04]  /*05f0*/  UIADD3 UR6, UPT, UPT, -UR6, 0x100000, URZ ;  /* 0x0010000006067890 */ /* 0x000fc8000fffe1ff */
[----:B------:R-:W-:Y:S02]  /*0600*/  USHF.L.U32 UR7, UR6, 0xb, URZ ;  /* 0x0000000b06077899 */ /* 0x000fe400080006ff */
[----:B------:R-:W-:Y:S01]  /*0610*/  USHF.L.U32 UR6, UR6, 0x1, URZ ;  /* 0x0000000106067899 */ /* 0x000fe200080006ff */
[----:B------:R-:W-:Y:S01]  /*0620*/  ELECT P0, URZ, PT ;  /* 0x0000000000ff782f */ /* 0x000fe20003800000 */
[----:B---3--:R-:W-:Y:S01]  /*0630*/  ULEA UR4, UR5, UR4, 0x18 ;  /* 0x0000000405047291 */ /* 0x008fe2000f8ec0ff */
[----:B------:R-:W3:Y:S11]  /*0640*/  FENCE.VIEW.ASYNC.S ;  /* 0x00000000000073c6 */ /* 0x000ef60000000000 */
[----:B---3--:R3:W4:Y:S01]  /*0650*/  SYNCS.EXCH.64 URZ, [UR4], UR8 ;  /* 0x0000000804ff75b2 */ /* 0x0087220008000100 */
[----:B------:R3:W1:Y:S01]  /*0660*/  SYNCS.EXCH.64 URZ, [UR4+0x18], UR6 ;  /* 0x0000180604ff75b2 */ /* 0x0006620008000100 */
[----:B------:R3:W1:Y:S01]  /*0670*/  SYNCS.EXCH.64 URZ, [UR4+0x8], UR8 ;  /* 0x0000080804ff75b2 */ /* 0x0006620008000100 */
[----:B------:R3:W1:Y:S01]  /*0680*/  SYNCS.EXCH.64 URZ, [UR4+0x20], UR6 ;  /* 0x0000200604ff75b2 */ /* 0x0006620008000100 */
[----:B------:R3:W1:Y:S01]  /*0690*/  SYNCS.EXCH.64 URZ, [UR4+0x10], UR8 ;  /* 0x0000100804ff75b2 */ /* 0x0006620008000100 */
[----:B------:R3:W1:Y:S01]  /*06a0*/  SYNCS.EXCH.64 URZ, [UR4+0x28], UR6 ;  /* 0x0000280604ff75b2 */ /* 0x0006620008000100 */
[----:B------:R-:W-:Y:S01]  /*06b0*/  NOP ;  /* 0x0000000000007918 */ /* 0x000fe20000000000 */
.L_x_9:
[----:B------:R-:W2:Y:S01]  /*06c0*/  SHFL.IDX PT, R0, R81, RZ, 0x1f ;  /* 0x00001fff51007589 */ /* 0x000ea200000e0000 */
[----:B------:R-:W-:Y:S01]  /*06d0*/  NOP ;  /* 0x0000000000007918 */ /* 0x000fe20000000000 */
[----:B--2---:R-:W-:-:S13]  /*06e0*/  ISETP.NE.AND P0, PT, R0, 0x1, PT ;  /* 0x000000010000780c */ /* 0x004fda0003f05270 */
[----:B------:R-:W-:Y:S05]  /*06f0*/  @P0 BRA `(.L_x_10) ;  /* 0x0000000000400947 */ /* 0x000fea0003800000 */
[----:B------:R-:W2:Y:S01]  /*0700*/  S2UR UR5, SR_CgaCtaId ;  /* 0x00000000000579c3 */ /* 0x000ea20000008800 */
[----:B---3--:R-:W-:Y:S01]  /*0710*/  UMOV UR4, 0x400 ;  /* 0x0000040000047882 */ /* 0x008fe20000000000 */
        /* <DEDUP_REMOVED lines=9> */
[----:B--2---:R-:W-:Y:S01]  /*07b0*/  ULEA UR4, UR5, UR4, 0x18 ;  /* 0x0000000405047291 */ /* 0x004fe2000f8ec0ff */
[----:B------:R-:W2:Y:S11]  /*07c0*/  FENCE.VIEW.ASYNC.S ;  /* 0x00000000000073c6 */ /* 0x000eb60000000000 */
[----:B--2---:R2:W3:Y:S01]  /*07d0*/  SYNCS.EXCH.64 URZ, [UR4+0x30], UR8 ;  /* 0x0000300804ff75b2 */ /* 0x0044e20008000100 */
[----:B------:R2:W1:Y:S01]  /*07e0*/  SYNCS.EXCH.64 URZ, [UR4+0x38], UR6 ;  /* 0x0000380604ff75b2 */ /* 0x0004620008000100 */
[----:B------:R-:W-:Y:S01]  /*07f0*/  NOP ;  /* 0x0000000000007918 */ /* 0x000fe20000000000 */
.L_x_10:
[----:B------:R-:W4:Y:S01]  /*0800*/  SHFL.IDX PT, R0, R81, RZ, 0x1f ;  /* 0x00001fff51007589 */ /* 0x000f2200000e0000 */
[----:B------:R-:W-:Y:S01]  /*0810*/  NOP ;  /* 0x0000000000007918 */ /* 0x000fe20000000000 */
[----:B----4-:R-:W-:-:S13]  /*0820*/  ISETP.NE.AND P0, PT, R0, 0x3, PT ;  /* 0x000000030000780c */ /* 0x010fda0003f05270 */
[----:B------:R-:W-:Y:S05]  /*0830*/  @P0 BRA `(.L_x_11) ;  /* 0x0000000000300947 */ /* 0x000fea0003800000 */
[----:B------:R-:W4:Y:S01]  /*0840*/  S2UR UR5, SR_CgaCtaId ;  /* 0x00000000000579c3 */ /* 0x000f220000008800 */
[----:B--23--:R-:W-:Y:S01]  /*0850*/  UMOV UR6, 0x400 ;  /* 0x0000040000067882 */ /* 0x00cfe20000000000 */
[----:B------:R-:W-:Y:S01]  /*0860*/  UMOV UR4, 0x20 ;  /* 0x0000002000047882 */ /* 0x000fe20000000000 */
[----:B------:R-:W-:Y:S01]  /*0870*/  ELECT P0, URZ, PT ;  /* 0x0000000000ff782f */ /* 0x000fe20003800000 */
[----:B----4-:R-:W-:Y:S02]  /*0880*/  ULEA UR6, UR5, UR6, 0x18 ;  /* 0x0000000605067291 */ /* 0x010fe4000f8ec0ff */
[----:B------:R-:W-:-:S04]  /*0890*/  UIADD3 UR4, UPT, UPT, -UR4, 0x100000, URZ ;  /* 0x0010000004047890 */ /* 0x000fc8000fffe1ff */
[----:B------:R-:W-:Y:S02]  /*08a0*/  USHF.L.U32 UR5, UR4, 0xb, URZ ;  /* 0x0000000b04057899 */ /* 0x000fe400080006ff */
[----:B------:R-:W-:Y:S01]  /*08b0*/  USHF.L.U32 UR4, UR4, 0x1, URZ ;  /* 0x0000000104047899 */ /* 0x000fe200080006ff */
[----:B------:R-:W2:Y:S11]  /*08c0*/  FENCE.VIEW.ASYNC.S ;  /* 0x00000000000073c6 */ /* 0x000eb60000000000 */
[----:B--2---:R4:W2:Y:S01]  /*08d0*/  SYNCS.EXCH.64 URZ, [UR6+0x40], UR4 ;  /* 0x0000400406ff75b2 */ /* 0x0048a20008000100 */
[----:B------:R4:W3:Y:S02]  /*08e0*/  SYNCS.EXCH.64 URZ, [UR6+0x48], UR4 ;  /* 0x0000480406ff75b2 */ /* 0x0008e40008000100 */
[----:B----4-:R-:W-:Y:S01]  /*08f0*/  NOP ;  /* 0x0000000000007918 */ /* 0x010fe20000000000 */
.L_x_11:
[----:B------:R-:W4:Y:S01]  /*0900*/  SHFL.IDX PT, R0, R81, RZ, 0x1f ;  /* 0x00001fff51007589 */ /* 0x000f2200000e0000 */
[----:B------:R-:W-:Y:S01]  /*0910*/  NOP ;  /* 0x0000000000007918 */ /* 0x000fe20000000000 */
[----:B----4-:R-:W-:-:S13]  /*0920*/  ISETP.NE.AND P0, PT, R0, 0x4, PT ;  /* 0x000000040000780c */ /* 0x010fda0003f05270 */
[----:B------:R-:W-:Y:S05]  /*0930*/  @P0 BRA `(.L_x_12) ;  /* 0x00000000004c0947 */ /* 0x000fea0003800000 */
[----:B------:R-:W4:Y:S01]  /*0940*/  S2UR UR5, SR_CgaCtaId ;  /* 0x00000000000579c3 */ /* 0x000f220000008800 */
[----:B--23--:R-:W-:Y:S01]  /*0950*/  UMOV UR4, 0x3a0 ;  /* 0x000003a000047882 */ /* 0x00cfe20000000000 */
[----:B------:R-:W-:Y:S01]  /*0960*/  UMOV UR6, 0x400 ;  /* 0x0000040000067882 */ /* 0x000fe20000000000 */
[----:B------:R-:W-:Y:S01]  /*0970*/  USEL UR4, UR4, 0x320, UP3 ;  /* 0x0000032004047887 */ /* 0x000fe20009800000 */
[----:B------:R-:W-:Y:S01]  /*0980*/  UMOV UR8, 0x1 ;  /* 0x0000000100087882 */ /* 0x000fe20000000000 */
[----:B------:R-:W-:Y:S01]  /*0990*/  ELECT P0, URZ, PT ;  /* 0x0000000000ff782f */ /* 0x000fe20003800000 */
[----:B------:R-:W-:-:S04]  /*09a0*/  UIADD3 UR8, UPT, UPT, -UR8, 0x100000, URZ ;  /* 0x0010000008087890 */ /* 0x000fc8000fffe1ff */
[----:B------:R-:W-:Y:S02]  /*09b0*/  USHF.L.U32 UR9, UR8, 0xb, URZ ;  /* 0x0000000b08097899 */ /* 0x000fe400080006ff */
[----:B------:R-:W-:Y:S02]  /*09c0*/  USHF.L.U32 UR8, UR8, 0x1, URZ ;  /* 0x0000000108087899 */ /* 0x000fe400080006ff */
[----:B----4-:R-:W-:Y:S02]  /*09d0*/  ULEA UR6, UR5, UR6, 0x18 ;  /* 0x0000000605067291 */ /* 0x010fe4000f8ec0ff */
[----:B------:R-:W-:-:S04]  /*09e0*/  UIADD3 UR4, UPT, UPT, -UR4, 0x100000, URZ ;  /* 0x0010000004047890 */ /* 0x000fc8000fffe1ff */
[----:B------:R-:W-:Y:S02]  /*09f0*/  USHF.L.U32 UR5, UR4, 0xb, URZ ;  /* 0x0000000b04057899 */ /* 0x000fe400080006ff */
[----:B------:R-:W-:Y:S01]  /*0a00*/  USHF.L.U32 UR4, UR4, 0x1, URZ ;  /* 0x0000000104047899 */ /* 0x000fe200080006ff */
[----:B------:R-:W2:Y:S03]  /*0a10*/  FENCE.VIEW.ASYNC.S ;  /* 0x00000000000073c6 */ /* 0x000ea60000000000 */
[----:B--2---:R4:W2:Y:S08]  /*0a20*/  SYNCS.EXCH.64 URZ, [UR6+0x50], UR8 ;  /* 0x0000500806ff75b2 */ /* 0x0048b00008000100 */
[----:B------:R4:W3:Y:S01]  /*0a30*/  SYNCS.EXCH.64 URZ, [UR6+0x60], UR4 ;  /* 0x0000600406ff75b2 */ /* 0x0008e20008000100 */
[----:B------:R4:W1:Y:S01]  /*0a40*/  SYNCS.EXCH.64 URZ, [UR6+0x58], UR8 ;  /* 0x0000580806ff75b2 */ /* 0x0008620008000100 */
[----:B------:R4:W1:Y:S02]  /*0a50*/  SYNCS.EXCH.64 URZ, [UR6+0x68], UR4 ;  /* 0x0000680406ff75b2 */ /* 0x0008640008000100 */
[----:B----4-:R-:W-:Y:S01]  /*0a60*/  NOP ;  /* 0x0000000000007918 */ /* 0x010fe20000000000 */
.L_x_12:
[----:B------:R-:W4:Y:S01]  /*0a70*/  SHFL.IDX PT, R0, R81, RZ, 0x1f ;  /* 0x00001fff51007589 */ /* 0x000f2200000e0000 */
[----:B------:R-:W-:Y:S01]  /*0a80*/  NOP ;  /* 0x0000000000007918 */ /* 0x000fe20000000000 */
[----:B----4-:R-:W-:-:S13]  /*0a90*/  ISETP.NE.AND P0, PT, R0, 0x5, PT ;  /* 0x000000050000780c */ /* 0x010fda0003f05270 */
[----:B------:R-:W-:Y:S05]  /*0aa0*/  @P0 BRA `(.L_x_13) ;  /* 0x0000000000580947 */ /* 0x000fea0003800000 */
[----:B------:R-:W4:Y:S01]  /*0ab0*/  S2UR UR5, SR_CgaCtaId ;  /* 0x00000000000579c3 */ /* 0x000f220000008800 */
[----:B--23--:R-:W-:Y:S01]  /*0ac0*/  UMOV UR4, 0x400 ;  /* 0x0000040000047882 */ /* 0x00cfe20000000000 */
        /* <DEDUP_REMOVED lines=9> */
[----:B----4-:R-:W-:Y:S01]  /*0b60*/  ULEA UR4, UR5, UR4, 0x18 ;  /* 0x0000000405047291 */ /* 0x010fe2000f8ec0ff */
[----:B------:R-:W2:Y:S11]  /*0b70*/  FENCE.VIEW.ASYNC.S ;  /* 0x00000000000073c6 */ /* 0x000eb60000000000 */
[----:B--2---:R4:W2:Y:S01]  /*0b80*/  SYNCS.EXCH.64 URZ, [UR4+0x70], UR6 ;  /* 0x0000700604ff75b2 */ /* 0x0048a20008000100 */
[----:B------:R4:W3:Y:S01]  /*0b90*/  SYNCS.EXCH.64 URZ, [UR4+0x90], UR8 ;  /* 0x0000900804ff75b2 */ /* 0x0008e20008000100 */
[----:B------:R4:W1:Y:S01]  /*0ba0*/  SYNCS.EXCH.64 URZ, [UR4+0x78], UR6 ;  /* 0x0000780604ff75b2 */ /* 0x0008620008000100 */
[----:B------:R4:W1:Y:S01]  /*0bb0*/  SYNCS.EXCH.64 URZ, [UR4+0x98], UR8 ;  /* 0x0000980804ff75b2 */ /* 0x0008620008000100 */
[----:B------:R4:W1:Y:S01]  /*0bc0*/  SYNCS.EXCH.64 URZ, [UR4+0x80], UR6 ;  /* 0x0000800604ff75b2 */ /* 0x0008620008000100 */
[----:B------:R4:W1:Y:S01]  /*0bd0*/  SYNCS.EXCH.64 URZ, [UR4+0xa0], UR8 ;  /* 0x0000a00804ff75b2 */ /* 0x0008620008000100 */
[----:B------:R4:W1:Y:S01]  /*0be0*/  SYNCS.EXCH.64 URZ, [UR4+0x88], UR6 ;  /* 0x0000880604ff75b2 */ /* 0x0008620008000100 */
[----:B------:R4:W1:Y:S02]  /*0bf0*/  SYNCS.EXCH.64 URZ, [UR4+0xa8], UR8 ;  /* 0x0000a80804ff75b2 */ /* 0x0008640008000100 */
[----:B----4-:R-:W-:Y:S01]  /*0c00*/  NOP ;  /* 0x0000000000007918 */ /* 0x010fe20000000000 */
.L_x_13:
[----:B------:R-:W4:Y:S01]  /*0c10*/  SHFL.IDX PT, R0, R81, RZ, 0x1f ;  /* 0x00001fff51007589 */ /* 0x000f2200000e0000 */
[----:B------:R-:W-:Y:S01]  /*0c20*/  ISETP.NE.OR P1, PT, RZ, UR13, !P1 ;  /* 0x0000000dff007c0c */ /* 0x000fe2000cf25670 */
[----:B------:R-:W-:Y:S01]  /*0c30*/  NOP ;  /* 0x0000000000007918 */ /* 0x000fe20000000000 */
[----:B----4-:R-:W-:-:S13]  /*0c40*/  ISETP.NE.AND P0, PT, R0, 0x3, PT ;  /* 0x000000030000780c */ /* 0x010fda0003f05270 */
[----:B------:R-:W-:Y:S05]  /*0c50*/  @P0 BRA `(.L_x_14) ;  /* 0x0000000000380947 */ /* 0x000fea0003800000 */
[----:B------:R-:W4:Y:S01]  /*0c60*/  S2UR UR5, SR_CgaCtaId ;  /* 0x00000000000579c3 */ /* 0x000f220000008800 */
[----:B--23--:R-:W-:Y:S01]  /*0c70*/  UMOV UR4, 0x400 ;  /* 0x0000040000047882 */ /* 0x00cfe20000000000 */
[----:B------:R-:W-:Y:S01]  /*0c80*/  UMOV UR6, 0x20 ;  /* 0x0000002000067882 */ /* 0x000fe20000000000 */
[----:B------:R-:W-:Y:S01]  /*0c90*/  ELECT P0, URZ, PT ;  /* 0x0000000000ff782f */ /* 0x000fe20003800000 */
[----:B------:R-:W-:-:S04]  /*0ca0*/  UIADD3 UR6, UPT, UPT, -UR6, 0x100000, URZ ;  /* 0x0010000006067890 */ /* 0x000fc8000fffe1ff */
[----:B------:R-:W-:Y:S02]  /*0cb0*/  USHF.L.U32 UR7, UR6, 0xb, URZ ;  /* 0x0000000b06077899 */ /* 0x000fe400080006ff */
[----:B------:R-:W-:Y:S02]  /*0cc0*/  USHF.L.U32 UR6, UR6, 0x1, URZ ;  /* 0x0000000106067899 */ /* 0x000fe400080006ff */
[----:B----4-:R-:W-:Y:S01]  /*0cd0*/  ULEA UR4, UR5, UR4, 0x18 ;  /* 0x0000000405047291 */ /* 0x010fe2000f8ec0ff */
[----:B------:R-:W2:Y:S11]  /*0ce0*/  FENCE.VIEW.ASYNC.S ;  /* 0x00000000000073c6 */ /* 0x000eb60000000000 */
[----:B--2---:R4:W2:Y:S01]  /*0cf0*/  SYNCS.EXCH.64 URZ, [UR4+0xb0], UR6 ;  /* 0x0000b00604ff75b2 */ /* 0x0048a20008000100 */
[----:B------:R4:W3:Y:S01]  /*0d00*/  SYNCS.EXCH.64 URZ, [UR4+0xc0], UR6 ;  /* 0x0000c00604ff75b2 */ /* 0x0008e20008000100 */
[----:B------:R4:W1:Y:S01]  /*0d10*/  SYNCS.EXCH.64 URZ, [UR4+0xb8], UR6 ;  /* 0x0000b80604ff75b2 */ /* 0x0008620008000100 */
[----:B------:R4:W1:Y:S02]  /*0d20*/  SYNCS.EXCH.64 URZ, [UR4+0xc8], UR6 ;  /* 0x0000c80604ff75b2 */ /* 0x0008640008000100 */
[----:B----4-:R-:W-:Y:S01]  /*0d30*/  NOP ;  /* 0x0000000000007918 */ /* 0x010fe20000000000 */
.L_x_14:
[----:B--23--:R-:W2:Y:S01]  /*0d40*/  S2UR UR7, SR_CgaCtaId ;  /* 0x00000000000779c3 */ /* 0x00cea20000008800 */
[----:B------:R-:W-:Y:S01]  /*0d50*/  VOTEU.ALL UP0, P1 ;  /* 0x0000000000ff7886 */ /* 0x000fe20000800000 */
[----:B------:R-:W-:Y:S01]  /*0d60*/  UMOV UR4, 0x20 ;  /* 0x0000002000047882 */ /* 0x000fe20000000000 */
[----:B------:R-:W-:Y:S01]  /*0d70*/  NOP ;  /* 0x0000000000007918 */ /* 0x000fe20000000000 */
[----:B------:R-:W-:Y:S01]  /*0d80*/  LOP3.LUT R0, R69, 0x1f, RZ, 0xc0, !PT ;  /* 0x0000001f45007812 */ /* 0x000fe200078ec0ff */
[----:B------:R-:W-:Y:S01]  /*0d90*/  UISETP.NE.AND UP4, UPT, UR13, URZ, UPT ;  /* 0x000000ff0d00728c */ /* 0x000fe2000bf85270 */
[----:B------:R-:W-:Y:S01]  /*0da0*/  @!UP0 UMOV UR6, 0x400 ;  /* 0x0000040000068882 */ /* 0x000fe20000000000 */
[----:B------:R-:W-:-:S04]  /*0db0*/  @!UP0 UIADD3 UR4, UPT, UPT, -UR4, 0x100000, URZ ;  /* 0x0010000004048890 */ /* 0x000fc8000fffe1ff */
[----:B------:R-:W-:Y:S02]  /*0dc0*/  @!UP0 USHF.L.U32 UR5, UR4, 0xb, URZ ;  /* 0x0000000b04058899 */ /* 0x000fe400080006ff */
[----:B------:R-:W-:Y:S02]  /*0dd0*/  @!UP0 USHF.L.U32 UR4, UR4, 0x1, URZ ;  /* 0x0000000104048899 */ /* 0x000fe400080006ff */
[----:B--2---:R-:W-:Y:S01]  /*0de0*/  @!UP0 ULEA UR6, UR7, UR6, 0x18 ;  /* 0x0000000607068291 */ /* 0x004fe2000f8ec0ff */
[----:B------:R-:W2:Y:S01]  /*0df0*/  LDCU UR7, c[0x0][0x36c] ;  /* 0x00006d80ff0777ac */ /* 0x000ea20008000800 */
[----:B------:R-:W-:Y:S01]  /*0e00*/  VOTEU.ALL UP0, P1 ;  /* 0x0000000000ff7886 */ /* 0x000fe20000800000 */
[----:B------:R-:W3:Y:S09]  /*0e10*/  FENCE.VIEW.ASYNC.S ;  /* 0x00000000000073c6 */ /* 0x000ef20000000000 */
[----:B---3--:R3:W4:Y:S01]  /*0e20*/  @!UP0 SYNCS.EXCH.64 URZ, [UR6+0xd0], UR4 ;  /* 0x0000d00406ff85b2 */ /* 0x0087220008000100 */
[----:B--2---:R-:W-:-:S09]  /*0e30*/  UISETP.EQ.U32.AND UP5, UPT, UR7, 0x1, UPT ;  /* 0x000000010700788c */ /* 0x004fd2000bfa2070 */
[----:B---3--:R-:W-:Y:S05]  /*0e40*/  BRA.U !UP5, `(.L_x_15) ;  /* 0x000000010d087547 */ /* 0x008fea000b800000 */
[----:B-1--4-:R-:W-:Y:S01]  /*0e50*/  UCGABAR_ARV ;  /* 0x00000000000079c7 */ /* 0x012fe20008000000 */
[----:B------:R-:W-:Y:S05]  /*0e60*/  BRA `(.L_x_16) ;  /* 0x0000000000047947 */ /* 0x000fea0003800000 */
.L_x_15:
[----:B-1--4-:R-:W-:Y:S01]  /*0e70*/  NOP ;  /* 0x0000000000007918 */ /* 0x012fe20000000000 */
.L_x_16:
[----:B------:R-:W1:Y:S01]  /*0e80*/  S2UR UR19, SR_CTAID.X ;  /* 0x00000000001379c3 */ /* 0x000e620000002500 */
[----:B------:R-:W-:-:S05]  /*0e90*/  CS2R.32 R3, SR_CgaSize ;  /* 0x0000000000037805 */ /* 0x000fca0000008a00 */
[----:B------:R-:W-:-:S05]  /*0ea0*/  IMAD R3, R3, -0xa0, RZ ;  /* 0xffffff6003037824 */ /* 0x000fca00078e02ff */
[----:B------:R-:W-:-:S14]  /*0eb0*/  R2UR UR5, R3 ;  /* 0x00000000030572ca */ /* 0x000fdc00000e0000 */
[----:B------:R-:W2:Y:S01]  /*0ec0*/  LDCU UR5, c[0x0][UR5+0x2b0] ;  /* 0x00005600050577ac */ /* 0x000ea20008000800 */
[----:B------:R-:W-:-:S05]  /*0ed0*/  CS2R.32 R3, SR_CgaSize ;  /* 0x0000000000037805 */ /* 0x000fca0000008a00 */
[----:B------:R-:W-:-:S05]  /*0ee0*/  IMAD R3, R3, -0xa0, RZ ;  /* 0xffffff6003037824 */ /* 0x000fca00078e02ff */
[----:B------:R-:W-:-:S14]  /*0ef0*/  R2UR UR4, R3 ;  /* 0x00000000030472ca */ /* 0x000fdc00000e0000 */
[----:B------:R-:W3:Y:S01]  /*0f00*/  LDCU UR4, c[0x0][UR4+0x2b4] ;  /* 0x00005680040477ac */ /* 0x000ee20008000800 */
[----:B------:R-:W4:Y:S01]  /*0f10*/  S2UR UR7, SR_CTAID.Y ;  /* 0x00000000000779c3 */ /* 0x000f220000002600 */
[----:B------:R-:W3:Y:S01]  /*0f20*/  LDCU UR18, c[0x0][0xb24] ;  /* 0x00016480ff1277ac */ /* 0x000ee20008000800 */
[----:B------:R-:W-:-:S05]  /*0f30*/  CS2R.32 R3, SR_CgaSize ;  /* 0x0000000000037805 */ /* 0x000fca0000008a00 */
[----:B------:R-:W-:-:S05]  /*0f40*/  IMAD R3, R3, -0xa0, RZ ;  /* 0xffffff6003037824 */ /* 0x000fca00078e02ff */
[----:B------:R-:W-:-:S14]  /*0f50*/  R2UR UR58, R3 ;  /* 0x00000000033a72ca */ /* 0x000fdc00000e0000 */
[----:B------:R-:W3:Y:S01]  /*0f60*/  LDCU UR58, c[0x0][UR58+0x2a0] ;  /* 0x000054003a3a77ac */ /* 0x000ee20008000800 */
[----:B------:R-:W3:Y:S01]  /*0f70*/  S2UR UR8, SR_CgaCtaId ;  /* 0x00000000000879c3 */ /* 0x000ee20000008800 */
[----:B------:R-:W-:-:S05]  /*0f80*/  CS2R.32 R3, SR_CgaSize ;  /* 0x0000000000037805 */ /* 0x000fca0000008a00 */
[----:B------:R-:W-:-:S05]  /*0f90*/  IMAD R3, R3, -0xa0, RZ ;  /* 0xffffff6003037824 */ /* 0x000fca00078e02ff */
[----:B------:R-:W-:-:S14]  /*0fa0*/  R2UR UR55, R3 ;  /* 0x00000000033772ca */ /* 0x000fdc00000e0000 */
[----:B------:R-:W3:Y:S01]  /*0fb0*/  LDCU UR55, c[0x0][UR55+0x2a4] ;  /* 0x00005480373777ac */ /* 0x000ee20008000800 */
[----:B------:R-:W-:Y:S01]  /*0fc0*/  UISETP.GT.U32.AND UP0, UPT, UR48, 0xffff, UPT ;  /* 0x0000ffff3000788c */ /* 0x000fe2000bf04070 */
[----:B------:R-:W-:Y:S01]  /*0fd0*/  UMOV UR27, 0x5 ;  /* 0x00000005001b7882 */ /* 0x000fe20000000000 */
[----:B-1----:R-:W-:Y:S01]  /*0fe0*/  I2FP.F32.U32 R3, UR19 ;  /* 0x0000001300037c45 */ /* 0x002fe20008201000 */
[----:B------:R-:W1:Y:S01]  /*0ff0*/  S2UR UR36, SR_CTAID.Z ;  /* 0x00000000002479c3 */ /* 0x000e620000002700 */
[----:B------:R-:W1:Y:S03]  /*1000*/  LDCU UR40, c[0x0][0xb24] ;  /* 0x00016480ff2877ac */ /* 0x000e660008000800 */
[----:B--2---:R-:W-:Y:S01]  /*1010*/  FMUL R3, R3, UR5 ;  /* 0x0000000503037c20 */ /* 0x004fe20008400000 */
[----:B------:R-:W-:Y:S01]  /*1020*/  USEL UR5, UR48, 0xffff, !UP0 ;  /* 0x0000ffff30057887 */ /* 0x000fe2000c000000 */
[----:B----4-:R-:W-:Y:S01]  /*1030*/  I2FP.F32.U32 R2, UR7 ;  /* 0x0000000700027c45 */ /* 0x010fe20008201000 */
[----:B------:R-:W2:Y:S03]  /*1040*/  LDCU UR26, c[0x0][0xb30] ;  /* 0x00016600ff1a77ac */ /* 0x000ea60008000800 */
[----:B------:R-:W4:Y:S01]  /*1050*/  F2I.U32.TRUNC.NTZ R3, R3 ;  /* 0x0000000300037305 */ /* 0x000f22000020f000 */
[----:B---3--:R-:W-:Y:S01]  /*1060*/  FMUL R2, R2, UR4 ;  /* 0x0000000402027c20 */ /* 0x008fe20008400000 */
[----:B------:R-:W-:-:S02]  /*1070*/  ULOP3.LUT UR24, UR5, 0xffff, URZ, 0xc0, !UPT ;  /* 0x0000ffff05187892 */ /* 0x000fc4000f8ec0ff */
[----:B------:R-:W-:Y:S02]  /*1080*/  USHF.L.U32 UR28, UR8, 0xb, URZ ;  /* 0x0000000b081c7899 */ /* 0x000fe400080006ff */
[----:B------:R-:W-:Y:S02]  /*1090*/  UISETP.GE.AND UP2, UPT, UR18, 0x1, UPT ;  /* 0x000000011200788c */ /* 0x000fe4000bf46270 */
[----:B------:R-:W3:Y:S01]  /*10a0*/  F2I.U32.TRUNC.NTZ R2, R2 ;  /* 0x0000000200027305 */ /* 0x000ee2000020f000 */
[----:B------:R-:W-:Y:S01]  /*10b0*/  UMOV UR45, UR7 ;  /* 0x00000007002d7c82 */ /* 0x000fe20008000000 */
[----:B------:R-:W-:Y:S01]  /*10c0*/  UMOV UR46, UR19 ;  /* 0x00000013002e7c82 */ /* 0x000fe20008000000 */
[----:B----4-:R-:W-:Y:S02]  /*10d0*/  R2UR UR4, R3 ;  /* 0x00000000030472ca */ /* 0x010fe400000e0000 */
[----:B------:R-:W-:Y:S02]  /*10e0*/  PRMT R3, RZ, 0x7610, R3 ;  /* 0x00007610ff037816 */ /* 0x000fe40000000003 */
[----:B---3--:R-:W-:-:S02]  /*10f0*/  R2UR UR6, R2 ;  /* 0x00000000020672ca */ /* 0x008fc400000e0000 */
[----:B------:R-:W-:-:S07]  /*1100*/  PRMT R2, RZ, 0x7610, R2 ;  /* 0x00007610ff027816 */ /* 0x000fce0000000002 */
[----:B------:R-:W-:-:S04]  /*1110*/  UIADD3 UR5, UPT, UPT, -UR4, URZ, URZ ;  /* 0x000000ff04057290 */ /* 0x000fc8000fffe1ff */
[----:B------:R-:W-:Y:S02]  /*1120*/  UIMAD UR58, UR58, UR5, UR19 ;  /* 0x000000053a3a72a4 */ /* 0x000fe4000f8e0213 */
[----:B------:R-:W-:-:S04]  /*1130*/  UIADD3 UR4, UPT, UPT, -UR6, URZ, URZ ;  /* 0x000000ff06047290 */ /* 0x000fc8000fffe1ff */
[----:B------:R-:W-:Y:S01]  /*1140*/  UIMAD UR55, UR55, UR4, UR7 ;  /* 0x00000004373772a4 */ /* 0x000fe2000f8e0207 */
[----:B-12---:R-:W-:Y:S11]  /*1150*/  BRA.U UP4, `(.L_x_17) ;  /* 0x00000001043c7547 */ /* 0x006ff6000b800000 */
[----:B------:R-:W-:Y:S02]  /*1160*/  UISETP.GT.U32.AND UP0, UPT, UR58, 0x1, UPT ;  /* 0x000000013a00788c */ /* 0x000fe4000bf04070 */
[----:B------:R-:W-:Y:S02]  /*1170*/  ULOP3.LUT UR4, UR58, 0xfffffffe, URZ, 0xc0, !UPT ;  /* 0xfffffffe3a047892 */ /* 0x000fe4000f8ec0ff */
[----:B------:R-:W-:Y:S02]  /*1180*/  UISETP.NE.AND UP1, UPT, UR55, URZ, UP0 ;  /* 0x000000ff3700728c */ /* 0x000fe40008725270 */
[----:B------:R-:W-:Y:S02]  /*1190*/  UISETP.NE.AND UP0, UPT, UR55, 0x1, UP0 ;  /* 0x000000013700788c */ /* 0x000fe40008705270 */
[----:B------:R-:W-:Y:S02]  /*11a0*/  USEL UR7, URZ, 0x1, UP1 ;  /* 0x00000001ff077887 */ /* 0x000fe40008800000 */
[----:B------:R-:W-:-:S02]  /*11b0*/  USEL UR6, URZ, 0x4, UP0 ;  /* 0x00000004ff067887 */ /* 0x000fc40008000000 */
[----:B------:R-:W-:Y:S02]  /*11c0*/  USEL UR5, URZ, 0x2, UP1 ;  /* 0x00000002ff057887 */ /* 0x000fe40008800000 */
[----:B------:R-:W-:Y:S02]  /*11d0*/  ULEA UR4, UR55, UR4, 0x1 ;  /* 0x0000000437047291 */ /* 0x000fe4000f8e08ff */
[----:B------:R-:W-:Y:S02]  /*11e0*/  USEL UR8, URZ, 0x8, UP0 ;  /* 0x00000008ff087887 */ /* 0x000fe40008000000 */
[----:B------:R-:W-:-:S03]  /*11f0*/  UIADD3 UR5, UPT, UPT, UR5, UR6, UR7 ;  /* 0x0000000605057290 */ /* 0x000fc6000fffe007 */
[----:B------:R-:W-:Y:S01]  /*1200*/  UMOV UR6, 0x3 ;  /* 0x0000000300067882 */ /* 0x000fe20000000000 */
[----:B------:R-:W-:Y:S02]  /*1210*/  UIADD3 UR5, UPT, UPT, UR5, UR8, URZ ;  /* 0x0000000805057290 */ /* 0x000fe4000fffe0ff */
[----:B------:R-:W-:-:S04]  /*1220*/  USHF.L.U32 UR4, UR6, UR4, URZ ;  /* 0x0000000406047299 */ /* 0x000fc800080006ff */
[----:B------:R-:W-:Y:S02]  /*1230*/  MOV R3, UR5 ;  /* 0x0000000500037c02 */ /* 0x000fe40008000f00 */
[----:B------:R-:W-:Y:S02]  /*1240*/  MOV R2, UR4 ;  /* 0x0000000400027c02 */ /* 0x000fe40008000f00 */
.L_x_17:
[----:B------:R-:W-:Y:S05]  /*1250*/  BRA.U !UP2, `(.L_x_18) ;  /* 0x000000010ad07547 */ /* 0x000fea000b800000 */
[----:B------:R-:W1:Y:S01]  /*1260*/  LDCU.128 UR20, c[0x0][0xb10] ;  /* 0x00016200ff1477ac */ /* 0x000e620008000c00 */
[----:B------:R-:W2:Y:S01]  /*1270*/  LDCU UR12, c[0x0][0x370] ;  /* 0x00006e00ff0c77ac */ /* 0x000ea20008000800 */
[----:B------:R-:W3:Y:S01]  /*1280*/  LDCU UR5, c[0x0][0x374] ;  /* 0x00006e80ff0577ac */ /* 0x000ee20008000800 */
[----:B------:R-:W4:Y:S01]  /*1290*/  LDCU UR25, c[0x0][0xb0c] ;  /* 0x00016180ff1977ac */ /* 0x000f220008000800 */
[----:B------:R-:W4:Y:S01]  /*12a0*/  LDCU UR4, c[0x0][0xb20] ;  /* 0x00016400ff0477ac */ /* 0x000f220008000800 */
[----:B------:R-:W4:Y:S01]  /*12b0*/  LDCU.64 UR16, c[0x0][0xb28] ;  /* 0x00016500ff1077ac */ /* 0x000f220008000a00 */
[----:B-1----:R-:W-:Y:S02]  /*12c0*/  UISETP.NE.AND UP0, UPT, UR22, 0x1, UPT ;  /* 0x000000011600788c */ /* 0x002fe4000bf05270 */
[----:B---3--:R-:W-:Y:S02]  /*12d0*/  UIMAD.WIDE.U32 UR6, UR5, UR23, URZ ;  /* 0x00000017050672a5 */ /* 0x008fe4000f8e00ff */
[----:B--2---:R-:W-:-:S02]  /*12e0*/  UIMAD.WIDE.U32 UR8, UR12, UR20, URZ ;  /* 0x000000140c0872a5 */ /* 0x004fc4000f8e00ff */
[----:B----4-:R-:W-:Y:S02]  /*12f0*/  UISETP.NE.AND UP1, UPT, UR25, 0x1, UPT ;  /* 0x000000011900788c */ /* 0x010fe4000bf25270 */
[----:B------:R-:W-:Y:S01]  /*1300*/  UISETP.NE.AND UP2, UPT, UR18, 0x1, UPT ;  /* 0x000000011200788c */ /* 0x000fe2000bf45270 */
[----:B------:R-:W-:Y:S02]  /*1310*/  UMOV UR6, UR7 ;  /* 0x0000000700067c82 */ /* 0x000fe40008000000 */
[----:B------:R-:W-:Y:S01]  /*1320*/  UMOV UR8, UR9 ;  /* 0x0000000900087c82 */ /* 0x000fe20008000000 */
[----:B------:R-:W-:Y:S02]  /*1330*/  @UP0 USHF.R.U32.HI UR5, URZ, UR4, UR6 ;  /* 0x00000004ff050299 */ /* 0x000fe40008011606 */
[----:B------:R-:W-:Y:S02]  /*1340*/  UIMAD.WIDE.U32 UR14, UR45, UR23, URZ ;  /* 0x000000172d0e72a5 */ /* 0x000fe4000f8e00ff */
[----:B------:R-:W-:-:S02]  /*1350*/  UIMAD.WIDE.U32 UR6, UR5, UR16, URZ ;  /* 0x00000010050672a5 */ /* 0x000fc4000f8e00ff */
[----:B------:R-:W-:Y:S02]  /*1360*/  @UP1 USHF.R.U32.HI UR12, URZ, UR21, UR8 ;  /* 0x00000015ff0c1299 */ /* 0x000fe40008011608 */
[----:B------:R-:W-:Y:S02]  /*1370*/  UIMAD.WIDE.U32 UR10, UR19, UR20, URZ ;  /* 0x00000014130a72a5 */ /* 0x000fe4000f8e00ff */
[----:B------:R-:W-:Y:S01]  /*1380*/  UIMAD.WIDE.U32 UR8, UR12, UR16, URZ ;  /* 0x000000100c0872a5 */ /* 0x000fe2000f8e00ff */
[----:B------:R-:W-:Y:S01]  /*1390*/  UMOV UR14, UR15 ;  /* 0x0000000f000e7c82 */ /* 0x000fe20008000000 */
[----:B------:R-:W-:Y:S01]  /*13a0*/  UMOV UR6, UR7 ;  /* 0x0000000700067c82 */ /* 0x000fe20008000000 */
[----:B------:R-:W-:Y:S02]  /*13b0*/  USHF.R.U32.HI UR14, URZ, UR4, UR14 ;  /* 0x00000004ff0e7299 */ /* 0x000fe4000801160e */
[----:B------:R-:W-:Y:S01]  /*13c0*/  @UP2 USHF.R.U32.HI UR5, URZ, UR17, UR6 ;  /* 0x00000011ff052299 */ /* 0x000fe20008011606 */
[----:B------:R-:W-:-:S02]  /*13d0*/  UMOV UR10, UR11 ;  /* 0x0000000b000a7c82 */ /* 0x000fc40008000000 */
[----:B------:R-:W-:Y:S01]  /*13e0*/  UMOV UR6, UR9 ;  /* 0x0000000900067c82 */ /* 0x000fe20008000000 */
[----:B------:R-:W-:Y:S02]  /*13f0*/  USHF.R.U32.HI UR10, URZ, UR21, UR10 ;  /* 0x00000015ff0a7299 */ /* 0x000fe4000801160a */
[----:B------:R-:W-:Y:S02]  /*1400*/  @UP2 USHF.R.U32.HI UR12, URZ, UR17, UR6 ;  /* 0x00000011ff0c2299 */ /* 0x000fe40008011606 */
[----:B------:R-:W-:Y:S02]  /*1410*/  USEL UR4, UR45, UR14, !UP0 ;  /* 0x0000000e2d047287 */ /* 0x000fe4000c000000 */
[----:B------:R-:W-:Y:S02]  /*1420*/  UIMAD UR6, UR5, UR18, URZ ;  /* 0x00000012050672a4 */ /* 0x000fe4000f8e02ff */
[----:B------:R-:W-:Y:S02]  /*1430*/  USEL UR5, UR19, UR10, !UP1 ;  /* 0x0000000a13057287 */ /* 0x000fe4000c800000 */
[----:B------:R-:W-:-:S02]  /*1440*/  UIMAD UR8, UR12, UR18, URZ ;  /* 0x000000120c0872a4 */ /* 0x000fc4000f8e02ff */
[----:B------:R-:W-:Y:S02]  /*1450*/  UISETP.GE.AND UP0, UPT, UR4, UR6, UPT ;  /* 0x000000060400728c */ /* 0x000fe4000bf06270 */
[----:B------:R-:W-:Y:S02]  /*1460*/  UIMAD.WIDE.U32 UR6, UR4, UR16, URZ ;  /* 0x00000010040672a5 */ /* 0x000fe4000f8e00ff */
[----:B------:R-:W-:Y:S02]  /*1470*/  UISETP.GE.OR UP0, UPT, UR5, UR8, UP0 ;  /* 0x000000080500728c */ /* 0x000fe40008706670 */
[----:B------:R-:W-:Y:S02]  /*1480*/  UIMAD.WIDE.U32 UR8, UR5, UR16, URZ ;  /* 0x00000010050872a5 */ /* 0x000fe4000f8e00ff */
[----:B------:R-:W-:Y:S02]  /*1490*/  USHF.R.U32.HI UR7, URZ, UR17, UR7 ;  /* 0x00000011ff077299 */ /* 0x000fe40008011607 */
[----:B------:R-:W-:-:S02]  /*14a0*/  UIADD3 UR10, UPT, UPT, -UR4, URZ, URZ ;  /* 0x000000ff040a7290 */ /* 0x000fc4000fffe1ff */
[----:B------:R-:W-:Y:S02]  /*14b0*/  USEL UR7, UR4, UR7, !UP2 ;  /* 0x0000000704077287 */ /* 0x000fe4000d000000 */
[----:B------:R-:W-:Y:S01]  /*14c0*/  UIADD3 UR46, UPT, UPT, -UR5, URZ, URZ ;  /* 0x000000ff052e7290 */ /* 0x000fe2000fffe1ff */
[----:B------:R-:W-:Y:S01]  /*14d0*/  @!UP0 UMOV UR6, UR9 ;  /* 0x0000000900068c82 */ /* 0x000fe20008000000 */
[----:B------:R-:W-:Y:S02]  /*14e0*/  UIADD3 UR8, UPT, UPT, -UR7, URZ, URZ ;  /* 0x000000ff07087290 */ /* 0x000fe4000fffe1ff */
[----:B------:R-:W-:Y:S02]  /*14f0*/  @!UP0 USHF.R.U32.HI UR6, URZ, UR17, UR6 ;  /* 0x00000011ff068299 */ /* 0x000fe40008011606 */
[----:B------:R-:W-:Y:S02]  /*1500*/  UIMAD UR8, UR18, UR8, UR4 ;  /* 0x00000008120872a4 */ /* 0x000fe4000f8e0204 */
[----:B------:R-:W-:-:S02]  /*1510*/  @!UP0 USEL UR6, UR5, UR6, !UP2 ;  /* 0x0000000605068287 */ /* 0x000fc4000d000000 */
[----:B------:R-:W-:Y:S02]  /*1520*/  UIMAD UR45, UR22, UR10, UR45 ;  /* 0x0000000a162d72a4 */ /* 0x000fe4000f8e022d */
[----:B------:R-:W-:Y:S02]  /*1530*/  @!UP0 UIADD3 UR7, UPT, UPT, UR7, -UR6, URZ ;  /* 0x8000000607078290 */ /* 0x000fe4000fffe0ff */
[----:B------:R-:W-:Y:S02]  /*1540*/  @!UP0 UIMAD UR6, UR8, UR12, UR6 ;  /* 0x0000000c080682a4 */ /* 0x000fe4000f8e0206 */
[----:B------:R-:W-:Y:S02]  /*1550*/  @!UP0 UIMAD UR4, UR7, UR18, UR5 ;  /* 0x00000012070482a4 */ /* 0x000fe4000f8e0205 */
[----:B------:R-:W-:Y:S02]  /*1560*/  UIMAD UR46, UR25, UR46, UR19 ;  /* 0x0000002e192e72a4 */ /* 0x000fe4000f8e0213 */
[----:B------:R-:W-:Y:S01]  /*1570*/  UIMAD UR45, UR4, UR22, UR45 ;  /* 0x00000016042d72a4 */ /* 0x000fe2000f8e022d */
[----:B------:R-:W-:-:S02]  /*1580*/  @!UP0 UMOV UR5, UR6 ;  /* 0x0000000600058c82 */ /* 0x000fc40008000000 */
[----:B------:R-:W-:-:S12]  /*1590*/  UIMAD UR46, UR5, UR25, UR46 ;  /* 0x00000019052e72a4 */ /* 0x000fd8000f8e022e */
.L_x_18:
[----:B------:R-:W-:Y:S02]  /*15a0*/  UISETP.NE.AND UP1, UPT, UR26, 0x1, UPT ;  /* 0x000000011a00788c */ /* 0x000fe4000bf25270 */
[----:B------:R-:W-:Y:S02]  /*15b0*/  UISETP.NE.AND UP0, UPT, UR13, 0x2, UPT ;  /* 0x000000020d00788c */ /* 0x000fe4000bf05270 */
[----:B------:R-:W-:Y:S02]  /*15c0*/  ULOP3.LUT UR28, UR28, 0x1000, URZ, 0xc0, !UPT ;  /* 0x000010001c1c7892 */ /* 0x000fe4000f8ec0ff */
[----:B------:R-:W-:-:S03]  /*15d0*/  USHF.L.U32 UR24, UR27, UR24, URZ ;  /* 0x000000181b187299 */ /* 0x000fc600080006ff */
[----:B------:R-:W-:Y:S09]  /*15e0*/  BRA.U UP1, `(.L_x_19) ;  /* 0x0000000101447547 */ /* 0x000ff2000b800000 */
[----:B------:R-:W1:Y:S01]  /*15f0*/  LDCU.128 UR8, c[0x0][0xb10] ;  /* 0x00016200ff0877ac */ /* 0x000e620008000c00 */
[----:B------:R-:W2:Y:S01]  /*1600*/  LDCU UR12, c[0x0][0xb0c] ;  /* 0x00016180ff0c77ac */ /* 0x000ea20008000800 */
[----:B------:R-:W3:Y:S01]  /*1610*/  LDCU UR14, c[0x0][0xb20] ;  /* 0x00016400ff0e77ac */ /* 0x000ee20008000800 */
[----:B-1----:R-:W-:Y:S02]  /*1620*/  UIMAD.WIDE.U32 UR6, UR46, UR8, URZ ;  /* 0x000000082e0672a5 */ /* 0x002fe4000f8e00ff */
[----:B------:R-:W-:Y:S02]  /*1630*/  UIMAD.WIDE.U32 UR4, UR45, UR11, URZ ;  /* 0x0000000b2d0472a5 */ /* 0x000fe4000f8e00ff */
[----:B--2---:R-:W-:Y:S02]  /*1640*/  UISETP.NE.AND UP2, UPT, UR12, 0x1, UPT ;  /* 0x000000010c00788c */ /* 0x004fe4000bf45270 */
[----:B------:R-:W-:Y:S01]  /*1650*/  UISETP.NE.AND UP1, UPT, UR10, 0x1, UPT ;  /* 0x000000010a00788c */ /* 0x000fe2000bf25270 */
[----:B------:R-:W-:-:S02]  /*1660*/  UMOV UR6, UR7 ;  /* 0x0000000700067c82 */ /* 0x000fc40008000000 */
[----:B------:R-:W-:Y:S01]  /*1670*/  UMOV UR4, UR5 ;  /* 0x0000000500047c82 */ /* 0x000fe20008000000 */
[----:B------:R-:W-:Y:S02]  /*1680*/  USHF.R.U32.HI UR6, URZ, UR9, UR6 ;  /* 0x00000009ff067299 */ /* 0x000fe40008011606 */
[----:B---3--:R-:W-:Y:S02]  /*1690*/  USHF.R.U32.HI UR4, URZ, UR14, UR4 ;  /* 0x0000000eff047299 */ /* 0x008fe40008011604 */
[----:B------:R-:W-:Y:S02]  /*16a0*/  USEL UR5, UR46, UR6, !UP2 ;  /* 0x000000062e057287 */ /* 0x000fe4000d000000 */
[----:B------:R-:W-:-:S04]  /*16b0*/  USEL UR4, UR45, UR4, !UP1 ;  /* 0x000000042d047287 */ /* 0x000fc8000c800000 */
[----:B------:R-:W-:Y:S02]  /*16c0*/  UIADD3 UR6, UPT, UPT, -UR4, UR5, URZ ;  /* 0x0000000504067290 */ /* 0x000fe4000fffe1ff */
[----:B------:R-:W-:Y:S02]  /*16d0*/  UIADD3 UR4, UPT, UPT, UR4, -UR5, URZ ;  /* 0x8000000504047290 */ /* 0x000fe4000fffe0ff */
[----:B------:R-:W-:Y:S02]  /*16e0*/  UIMAD UR45, UR6, UR10, UR45 ;  /* 0x0000000a062d72a4 */ /* 0x000fe4000f8e022d */
[----:B------:R-:W-:-:S12]  /*16f0*/  UIMAD UR46, UR4, UR12, UR46 ;  /* 0x0000000c042e72a4 */ /* 0x000fd8000f8e022e */
.L_x_19:
[----:B------:R-:W-:Y:S05]  /*1700*/  BRA.U !UP5, `(.L_x_20) ;  /* 0x000000010d0c7547 */ /* 0x000fea000b800000 */
[----:B------:R-:W-:Y:S01]  /*1710*/  UCGABAR_WAIT ;  /* 0x0000000000007dc7 */ /* 0x000fe20008000000 */
[----:B------:R-:W-:Y:S01]  /*1720*/  CCTL.IVALL ;  /* 0x00000000ff00798f */ /* 0x000fe20002000000 */
[----:B------:R-:W-:Y:S05]  /*1730*/  BRA `(.L_x_21) ;  /* 0x0000000000047947 */ /* 0x000fea0003800000 */
.L_x_20:
[----:B------:R-:W-:Y:S06]  /*1740*/  BAR.SYNC.DEFER_BLOCKING 0x0 ;  /* 0x0000000000007b1d */ /* 0x000fec0000010000 */
.L_x_21:
[----:B------:R-:W-:Y:S05]  /*1750*/  BRA.U UP0, `(.L_x_22) ;  /* 0x0000001100bc7547 */ /* 0x000fea000b800000 */
[----:B------:R-:W1:Y:S01]  /*1760*/  LDCU UR6, c[0x0][0x38c] ;  /* 0x00007180ff0677ac */ /* 0x000e620008000800 */
[----:B------:R-:W2:Y:S01]  /*1770*/  S2UR UR8, SR_CgaCtaId ;  /* 0x00000000000879c3 */ /* 0x000ea20000008800 */
[----:B------:R-:W-:Y:S01]  /*1780*/  PLOP3.LUT P1, PT, PT, PT, UP3, 0x80, 0x8 ;  /* 0x000000000008781c */ /* 0x000fe20003f2f038 */
[----:B------:R-:W-:Y:S01]  /*1790*/  IMAD.MOV.U32 R12, RZ, RZ, 0x1 ;  /* 0x00000001ff0c7424 */ /* 0x000fe200078e00ff */
[----:B------:R-:W-:Y:S01]  /*17a0*/  USHF.L.U32 UR47, UR19, 0x6, URZ ;  /* 0x00000006132f7899 */ /* 0x000fe200080006ff */
[----:B------:R-:W-:Y:S01]  /*17b0*/  ISETP.NE.AND P2, PT, R0, RZ, P3 ;  /* 0x000000ff0000720c */ /* 0x000fe20001f45270 */
[----:B------:R-:W-:Y:S01]  /*17c0*/  UMOV UR7, 0x400 ;  /* 0x0000040000077882 */ /* 0x000fe20000000000 */
[----:B------:R-:W-:Y:S01]  /*17d0*/  UISETP.NE.AND UP1, UPT, UR13, URZ, UPT ;  /* 0x000000ff0d00728c */ /* 0x000fe2000bf25270 */
[----:B------:R-:W-:Y:S01]  /*17e0*/  PLOP3.LUT P1, PT, P1, PT, PT, 0x8, 0x80 ;  /* 0x000000000080781c */ /* 0x000fe20000f2e170 */
[----:B------:R-:W-:Y:S01]  /*17f0*/  USHF.L.U32 UR44, UR19, 0x5, URZ ;  /* 0x00000005132c7899 */ /* 0x000fe200080006ff */
[----:B------:R-:W-:Y:S01]  /*1800*/  CS2R R10, SRZ ;  /* 0x00000000000a7805 */ /* 0x000fe2000001ff00 */
[----:B------:R-:W-:Y:S01]  /*1810*/  ULOP3.LUT UR47, UR47, 0x40, URZ, 0xc0, !UPT ;  /* 0x000000402f2f7892 */ /* 0x000fe2000f8ec0ff */
[----:B------:R-:W-:Y:S01]  /*1820*/  IMAD.MOV.U32 R9, RZ, RZ, RZ ;  /* 0x000000ffff097224 */ /* 0x000fe200078e00ff */
[----:B------:R-:W3:Y:S01]  /*1830*/  LDCU UR39, c[0x0][0x370] ;  /* 0x00006e00ff2777ac */ /* 0x000ee20008000800 */
[----:B------:R-:W-:Y:S01]  /*1840*/  IMAD.MOV.U32 R8, RZ, RZ, 0x1 ;  /* 0x00000001ff087424 */ /* 0x000fe200078e00ff */
[----:B------:R-:W4:Y:S01]  /*1850*/  LDCU.64 UR26, c[0x0][0x348] ;  /* 0x00006900ff1a77ac */ /* 0x000f220008000a00 */
[----:B-1----:R-:W-:-:S02]  /*1860*/  UIADD3 UR5, UPT, UPT, UR6, 0x7f, URZ ;  /* 0x0000007f06057890 */ /* 0x002fc4000fffe0ff */
[----:B------:R-:W-:Y:S02]  /*1870*/  UIADD3 UR49, UPT, UPT, UR6, 0xfe, URZ ;  /* 0x000000fe06317890 */ /* 0x000fe4000fffe0ff */
[----:B------:R-:W-:Y:S02]  /*1880*/  USHF.R.S32.HI UR4, URZ, 0x1f, UR5 ;  /* 0x0000001fff047899 */ /* 0x000fe40008011405 */
[----:B--2---:R-:W-:Y:S02]  /*1890*/  ULEA UR13, UR8, UR7, 0x18 ;  /* 0x00000007080d7291 */ /* 0x004fe4000f8ec0ff */
[----:B------:R-:W-:Y:S02]  /*18a0*/  ULEA.HI UR4, UR4, UR5, URZ, 0x7 ;  /* 0x0000000504047291 */ /* 0x000fe4000f8f38ff */
[----:B------:R-:W-:Y:S02]  /*18b0*/  UIADD3 UR5, UPT, UPT, UR6, -0x1, URZ ;  /* 0xffffffff06057890 */ /* 0x000fe4000fffe0ff */
[----:B------:R-:W-:-:S02]  /*18c0*/  USHF.R.S32.HI UR42, URZ, 0x7, UR4 ;  /* 0x00000007ff2a7899 */ /* 0x000fc40008011404 */
[----:B------:R-:W-:Y:S02]  /*18d0*/  UISETP.GE.U32.AND UP2, UPT, UR5, -0xff, UPT ;  /* 0xffffff010500788c */ /* 0x000fe4000bf46070 */
[----:B------:R-:W-:Y:S01]  /*18e0*/  UISETP.LT.U32.AND UP0, UPT, UR42, 0x3, UPT ;  /* 0x000000032a00788c */ /* 0x000fe2000bf01070 */
[----:B------:R-:W1:Y:S03]  /*18f0*/  LDCU UR38, c[0x0][0x374] ;  /* 0x00006e80ff2677ac */ /* 0x000e660008000800 */
[----:B------:R-:W-:Y:S02]  /*1900*/  USEL UR41, UR42, 0x3, UP0 ;  /* 0x000000032a297887 */ /* 0x000fe40008000000 */
[----:B------:R-:W-:Y:S02]  /*1910*/  ULOP3.LUT UR44, UR44, 0x20, URZ, 0xc0, !UPT ;  /* 0x000000202c2c7892 */ /* 0x000fe4000f8ec0ff */
[----:B------:R-:W-:-:S02]  /*1920*/  UIADD3 UR4, UPT, UPT, UR41, -0x1, URZ ;  /* 0xffffffff29047890 */ /* 0x000fc4000fffe0ff */
[----:B------:R-:W-:Y:S02]  /*1930*/  @UP2 UIADD3 UR4, UPT, UPT, UR41, URZ, URZ ;  /* 0x000000ff29042290 */ /* 0x000fe4000fffe0ff */
[----:B------:R-:W-:Y:S02]  /*1940*/  USEL UR21, UR34, 0x2, UP1 ;  /* 0x0000000222157887 */ /* 0x000fe40008800000 */
[----:B------:R-:W-:Y:S02]  /*1950*/  UIADD3 UR30, UPT, UPT, UR13, 0x2400, UR28 ;  /* 0x000024000d1e7890 */ /* 0x000fe4000fffe01c */
[----:B------:R-:W-:Y:S02]  /*1960*/  ULEA.HI UR47, UR28, UR47, URZ, 0x19 ;  /* 0x0000002f1c2f7291 */ /* 0x000fe4000f8fc8ff */
[----:B------:R-:W-:Y:S02]  /*1970*/  UIADD3 UR48, UPT, UPT, UR42, -UR41, URZ ;  /* 0x800000292a307290 */ /* 0x000fe4000fffe0ff */
[----:B------:R-:W-:-:S02]  /*1980*/  UIADD3 UR29, UPT, UPT, UR4, 0x1, URZ ;  /* 0x00000001041d7890 */ /* 0x000fc4000fffe0ff */
[----:B------:R-:W-:Y:S01]  /*1990*/  UIADD3 UR43, UPT, UPT, -UR4, URZ, URZ ;  /* 0x000000ff042b7290 */ /* 0x000fe2000fffe1ff */
[----:B-1-34-:R-:W-:-:S11]  /*19a0*/  UMOV UR6, URZ ;  /* 0x000000ff00067c82 */ /* 0x01afd60008000000 */
.L_x_42:
[----:B------:R-:W1:Y:S02]  /*19b0*/  S2UR UR4, SR_CgaCtaId ;  /* 0x00000000000479c3 */ /* 0x000e640000008800 */
[----:B-1----:R-:W-:-:S09]  /*19c0*/  UISETP.NE.AND UP0, UPT, UR4, URZ, UPT ;  /* 0x000000ff0400728c */ /* 0x002fd2000bf05270 */
[----:B------:R-:W-:Y:S05]  /*19d0*/  BRA.U UP0, `(.L_x_23) ;  /* 0x0000000100287547 */ /* 0x000fea000b800000 */
[----:B------:R-:W-:Y:S02]  /*19e0*/  LEA R0, R9, UR13, 0x3 ;  /* 0x0000000d09007c11 */ /* 0x000fe4000f8e18ff */
[----:B------:R-:W-:-:S04]  /*19f0*/  SHF.L.U32 R2, R8, 0x1f, RZ ;  /* 0x0000001f08027819 */ /* 0x000fc800000006ff */
[----:B------:R-:W1:Y:S02]  /*1a00*/  SYNCS.PHASECHK.TRANS64.TRYWAIT P0, [R0+URZ+0xc0], R2 ;  /* 0x0000c002000075a7 */ /* 0x000e6400080011ff */
[----:B-1----:R-:W-:Y:S05]  /*1a10*/  @!P0 BRA `(.L_x_24) ;  /* 0x0000005000d48947 */ /* 0x002fea0003800000 */
.L_x_112:
[----:B------:R-:W-:Y:S01]  /*1a20*/  VIADD R9, R9, 0x1 ;  /* 0x0000000109097836 */ /* 0x000fe20000000000 */
[----:B------:R1:W-:Y:S04]  /*1a30*/  SYNCS.ARRIVE.TRANS64.A1T0 RZ, [R0+URZ+0xb0], RZ ;  /* 0x0000b0ff00ff79a7 */ /* 0x0003e800081000ff */
[----:B------:R-:W-:-:S04]  /*1a40*/  ISETP.NE.AND P0, PT, R9, 0x2, PT ;  /* 0x000000020900780c */ /* 0x000fc80003f05270 */
[----:B------:R-:W-:Y:S02]  /*1a50*/  SEL R9, R9, RZ, P0 ;  /* 0x000000ff09097207 */ /* 0x000fe40000000000 */
[----:B-1----:R-:W-:-:S04]  /*1a60*/  SEL R0, RZ, 0x1, P0 ;  /* 0x00000001ff007807 */ /* 0x002fc80000000000 */
[----:B------:R-:W-:-:S07]  /*1a70*/  LOP3.LUT R8, R8, R0, RZ, 0x3c, !PT ;  /* 0x0000000008087212 */ /* 0x000fce00078e3cff */
.L_x_23:
[----:B------:R-:W-:Y:S01]  /*1a80*/  ULEA UR4, UR6, UR13, 0x3 ;  /* 0x0000000d06047291 */ /* 0x000fe2000f8e18ff */
[----:B------:R-:W-:Y:S01]  /*1a90*/  SHF.L.U32 R0, R12, 0x1f, RZ ;  /* 0x0000001f0c007819 */ /* 0x000fe200000006ff */
[----:B------:R-:W-:Y:S02]  /*1aa0*/  UISETP.GE.U32.AND UP0, UPT, UR49, 0xff, UPT ;  /* 0x000000ff3100788c */ /* 0x000fe4000bf06070 */
[----:B------:R-:W-:Y:S01]  /*1ab0*/  ULEA UR11, UR45, UR44, 0x6 ;  /* 0x0000002c2d0b7291 */ /* 0x000fe2000f8e30ff */
[----:B------:R-:W-:-:S04]  /*1ac0*/  UMOV UR7, URZ ;  /* 0x000000ff00077c82 */ /* 0x000fc80008000000 */
[----:B------:R1:W2:Y:S01]  /*1ad0*/  SYNCS.PHASECHK.TRANS64.TRYWAIT P0, [UR4+0x18], R0 ;  /* 0x00001800ff0075a7 */ /* 0x0002a20008001104 */
[----:B------:R-:W-:-:S04]  /*1ae0*/  ULEA.HI UR4, UR46, UR46, URZ, 0x1 ;  /* 0x0000002e2e047291 */ /* 0x000fc8000f8f08ff */
[----:B------:R-:W-:-:S04]  /*1af0*/  USHF.L.U32 UR4, UR4, 0x6, URZ ;  /* 0x0000000604047899 */ /* 0x000fc800080006ff */
[----:B------:R-:W-:-:S04]  /*1b00*/  ULOP3.LUT UR35, UR4, 0xffffff80, URZ, 0xc0, !UPT ;  /* 0xffffff8004237892 */ /* 0x000fc8000f8ec0ff */
[----:B------:R-:W-:Y:S01]  /*1b10*/  UIADD3 UR35, UPT, UPT, UR47, UR35, URZ ;  /* 0x000000232f237290 */ /* 0x000fe2000fffe0ff */
[----:B------:R-:W-:Y:S11]  /*1b20*/  BRA.U !UP0, `(.L_x_25) ;  /* 0x0000000108c47547 */ /* 0x000ff6000b800000 */
[----:B------:R-:W-:Y:S01]  /*1b30*/  UMOV UR16, UR43 ;  /* 0x0000002b00107c82 */ /* 0x000fe20008000000 */
[----:B------:R-:W-:Y:S01]  /*1b40*/  UMOV UR4, UR6 ;  /* 0x0000000600047c82 */ /* 0x000fe20008000000 */
[----:B------:R-:W-:-:S05]  /*1b50*/  UMOV UR34, URZ ;  /* 0x000000ff00227c82 */ /* 0x000fca0008000000 */
.L_x_31:
[----:B------:R-:W-:Y:S01]  /*1b60*/  ULEA UR33, UR4, UR13, 0x3 ;  /* 0x0000000d04217291 */ /* 0x000fe2000f8e18ff */
[----:B------:R-:W-:Y:S01]  /*1b70*/  @P3 MOV R2, 0x6000 ;  /* 0x0000600000023802 */ /* 0x000fe20000000f00 */
[----:B--234-:R-:W-:Y:S10]  /*1b80*/  @P0 BRA `(.L_x_26) ;  /* 0x00000000000c0947 */ /* 0x01cff40003800000 */
[----:B------:R-:W-:-:S04]  /*1b90*/  SHF.L.U32 R3, R12, 0x1f, RZ ;  /* 0x0000001f0c037819 */ /* 0x000fc800000006ff */
[----:B------:R-:W2:Y:S02]  /*1ba0*/  SYNCS.PHASECHK.TRANS64.TRYWAIT P0, [UR33+0x18], R3 ;  /* 0x00001803ff0075a7 */ /* 0x000ea40008001121 */
[----:B--2---:R-:W-:Y:S05]  /*1bb0*/  @!P0 BRA `(.L_x_27) ;  /* 0x0000005000808947 */ /* 0x004fea0003800000 */
.L_x_26:
[----:B------:R2:W-:Y:S01]  /*1bc0*/  @P3 SYNCS.ARRIVE.TRANS64 RZ, [UR33], R2 ;  /* 0x00000002ffff39a7 */ /* 0x0005e20008000021 */
[----:B------:R-:W-:Y:S02]  /*1bd0*/  ULOP3.LUT UR5, UR21, 0x2, URZ, 0xfc, !UPT ;  /* 0x0000000215057892 */ /* 0x000fe4000f8efcff */
[----:B------:R-:W-:Y:S02]  /*1be0*/  UIADD3 UR16, UPT, UPT, UR16, 0x1, URZ ;  /* 0x0000000110107890 */ /* 0x000fe4000fffe0ff */
[----:B------:R-:W-:Y:S02]  /*1bf0*/  UISETP.NE.AND UP0, UPT, UR5, 0x2, UPT ;  /* 0x000000020500788c */ /* 0x000fe4000bf05270 */
[----:B------:R-:W-:-:S07]  /*1c00*/  UISETP.NE.AND UP2, UPT, UR16, 0x1, UPT ;  /* 0x000000011000788c */ /* 0x000fce000bf45270 */
[----:B------:R-:W-:Y:S05]  /*1c10*/  BRA.U UP0, `(.L_x_28) ;  /* 0x0000000100047547 */ /* 0x000fea000b800000 */
[----:B------:R-:W-:Y:S05]  /*1c20*/  BPT.TRAP 0x1 ;  /* 0x000000040000795c */ /* 0x000fea0000300000 */
.L_x_28:
[----:B------:R-:W-:Y:S04]  /*1c30*/  BSSY.RECONVERGENT B0, `(.L_x_29) ;  /* 0x0000003000007945 */ /* 0x000fe80003800200 */
[----:B------:R-:W-:Y:S05]  /*1c40*/  @!P2 BRA `(.L_x_30) ;  /* 0x000000000004a947 */ /* 0x000fea0003800000 */
[----:B------:R-:W-:Y:S05]  /*1c50*/  BPT.TRAP 0x1 ;  /* 0x000000040000795c */ /* 0x000fea0000300000 */
.L_x_30:
[----:B------:R-:W-:Y:S05]  /*1c60*/  BSYNC.RECONVERGENT B0 ;  /* 0x0000000000007941 */ /* 0x000fea0003800200 */
.L_x_29:
[----:B------:R-:W-:Y:S02]  /*1c70*/  UIADD3 UR5, UPT, UPT, UR4, 0x1, URZ ;  /* 0x0000000104057890 */ /* 0x000fe4000fffe0ff */
[----:B------:R-:W-:Y:S02]  /*1c80*/  ULEA UR32, UR4, UR28, 0xd ;  /* 0x0000001c04207291 */ /* 0x000fe4000f8e68ff */
[----:B------:R-:W-:Y:S02]  /*1c90*/  UISETP.NE.AND UP0, UPT, UR5, 0x3, UPT ;  /* 0x000000030500788c */ /* 0x000fe4000bf05270 */
[----:B------:R-:W-:Y:S02]  /*1ca0*/  UIADD3 UR14, UP1, UPT, UR26, 0x80, URZ ;  /* 0x000000801a0e7890 */ /* 0x000fe4000ff3e0ff */
[----:B------:R-:W-:Y:S02]  /*1cb0*/  USEL UR7, URZ, 0x1, UP0 ;  /* 0x00000001ff077887 */ /* 0x000fe40008000000 */
[----:B------:R-:W-:-:S02]  /*1cc0*/  USEL UR6, UR5, URZ, UP0 ;  /* 0x000000ff05067287 */ /* 0x000fc40008000000 */
[----:B------:R-:W-:Y:S02]  /*1cd0*/  ULEA UR8, UR4, UR13, 0xc ;  /* 0x0000000d04087291 */ /* 0x000fe4000f8e60ff */
[----:B------:R-:W-:Y:S01]  /*1ce0*/  ULEA UR5, UR6, UR13, 0x3 ;  /* 0x0000000d06057291 */ /* 0x000fe2000f8e18ff */
[----:B------:R-:W-:Y:S01]  /*1cf0*/  LOP3.LUT R12, R12, UR7, RZ, 0x3c, !PT ;  /* 0x000000070c0c7c12 */ /* 0x000fe2000f8e3cff */
[----:B------:R-:W-:Y:S02]  /*1d00*/  UIADD3 UR4, UP0, UPT, UR26, 0x180, URZ ;  /* 0x000001801a047890 */ /* 0x000fe4000ff1e0ff */
[----:B------:R-:W-:Y:S01]  /*1d10*/  ULOP3.LUT UR33, UR33, 0xfefffff8, URZ, 0xc0, !UPT ;  /* 0xfefffff821217892 */ /* 0x000fe2000f8ec0ff */
[----:B-1----:R-:W-:Y:S01]  /*1d20*/  SHF.L.U32 R0, R12, 0x1f, RZ ;  /* 0x0000001f0c007819 */ /* 0x002fe200000006ff */
[----:B------:R-:W-:Y:S02]  /*1d30*/  UIADD3.X UR15, UPT, UPT, URZ, UR27, URZ, UP1, !UPT ;  /* 0x0000001bff0f7290 */ /* 0x000fe40008ffe4ff */
[----:B------:R-:W-:Y:S01]  /*1d40*/  UIADD3 UR32, UPT, UPT, UR13, 0x2400, UR32 ;  /* 0x000024000d207890 */ /* 0x000fe2000fffe020 */
[----:B------:R3:W4:Y:S01]  /*1d50*/  SYNCS.PHASECHK.TRANS64.TRYWAIT P0, [UR5+0x18], R0 ;  /* 0x00001800ff0075a7 */ /* 0x0007220008001105 */
[----:B------:R-:W-:-:S02]  /*1d60*/  UPRMT UR7, URZ, 0x5410, UR24 ;  /* 0x00005410ff077896 */ /* 0x000fc40008000018 */
[----:B------:R-:W-:Y:S02]  /*1d70*/  UIADD3 UR8, UPT, UPT, UR8, 0x8400, URZ ;  /* 0x0000840008087890 */ /* 0x000fe4000fffe0ff */
[----:B------:R-:W-:Y:S01]  /*1d80*/  UIADD3.X UR5, UPT, UPT, URZ, UR27, URZ, UP0, !UPT ;  /* 0x0000001bff057290 */ /* 0x000fe200087fe4ff */
[----:B------:R-:W-:Y:S01]  /*1d90*/  UMOV UR18, 0x0 ;  /* 0x0000000000127882 */ /* 0x000fe20000000000 */
[----:B------:R-:W-:Y:S01]  /*1da0*/  UMOV UR19, 0x10000000 ;  /* 0x1000000000137882 */ /* 0x000fe20000000000 */
[----:B------:R-:W-:Y:S01]  /*1db0*/  UMOV UR10, UR34 ;  /* 0x00000022000a7c82 */ /* 0x000fe20008000000 */
[----:B------:R-:W-:Y:S01]  /*1dc0*/  UMOV UR12, UR36 ;  /* 0x00000024000c7c82 */ /* 0x000fe20008000000 */
[----:B------:R-:W-:Y:S01]  /*1dd0*/  UMOV UR9, UR33 ;  /* 0x0000002100097c82 */ /* 0x000fe20008000000 */
[----:B------:R1:W-:Y:S03]  /*1de0*/  UTMALDG.3D.MULTICAST.2CTA [UR32], [UR14], UR7, desc[UR18] ;  /* 0x000012200e0073b4 */ /* 0x0003e60008211807 */
[----:B------:R2:W-:Y:S01]  /*1df0*/  UTMALDG.3D.2CTA [UR8], [UR4], desc[UR18] ;  /* 0x00001208040075b4 */ /* 0x0005e20008211000 */
[----:B-1----:R-:W-:Y:S01]  /*1e00*/  UIADD3 UR34, UPT, UPT, UR34, 0x80, URZ ;  /* 0x0000008022227890 */ /* 0x002fe2000fffe0ff */
[----:B------:R-:W-:Y:S01]  /*1e10*/  UMOV UR7, UR29 ;  /* 0x0000001d00077c82 */ /* 0x000fe20008000000 */
[----:B--2---:R-:W-:Y:S01]  /*1e20*/  UMOV UR4, UR6 ;  /* 0x0000000600047c82 */ /* 0x004fe20008000000 */
[----:B------:R-:W-:Y:S09]  /*1e30*/  BRA.U UP2, `(.L_x_31) ;  /* 0xfffffffd02487547 */ /* 0x000ff2000b83ffff */
.L_x_25:
[----:B------:R-:W-:Y:S01]  /*1e40*/  ULEA UR4, UR6, UR13, 0x3 ;  /* 0x0000000d06047291 */ /* 0x000fe2000f8e18ff */
[----:B-1-3--:R-:W-:Y:S01]  /*1e50*/  SHF.L.U32 R0, R12, 0x1f, RZ ;  /* 0x0000001f0c007819 */ /* 0x00afe200000006ff */
[----:B------:R-:W-:Y:S01]  /*1e60*/  @!P1 SYNCS.ARRIVE.TRANS64.A1T0 RZ, [UR13+0x48], RZ ;  /* 0x000048ffffff99a7 */ /* 0x000fe2000810000d */
[----:B------:R-:W-:-:S06]  /*1e70*/  UISETP.GT.AND UP0, UPT, UR42, UR41, UPT ;  /* 0x000000292a00728c */ /* 0x000fcc000bf04270 */
[----:B--2-4-:R1:W2:Y:S03]  /*1e80*/  SYNCS.PHASECHK.TRANS64.TRYWAIT P0, [UR4+0x18], R0 ;  /* 0x00001800ff0075a7 */ /* 0x0142a60008001104 */
[----:B------:R-:W-:Y:S05]  /*1e90*/  BRA.U !UP0, `(.L_x_32) ;  /* 0x0000000108c07547 */ /* 0x000fea000b800000 */
[----:B------:R-:W-:Y:S01]  /*1ea0*/  UIADD3 UR25, UPT, UPT, UR48, UR7, URZ ;  /* 0x0000000730197290 */ /* 0x000fe2000fffe0ff */
[----:B------:R-:W-:-:S11]  /*1eb0*/  UMOV UR4, UR6 ;  /* 0x0000000600047c82 */ /* 0x000fd60008000000 */
.L_x_38:
[----:B------:R-:W-:Y:S01]  /*1ec0*/  ULEA UR17, UR4, UR13, 0x3 ;  /* 0x0000000d04117291 */ /* 0x000fe2000f8e18ff */
[----:B--2---:R-:W-:Y:S01]  /*1ed0*/  @P3 MOV R2, 0x6000 ;  /* 0x0000600000023802 */ /* 0x004fe20000000f00 */
[----:B--2-4-:R-:W-:Y:S10]  /*1ee0*/  @P0 BRA `(.L_x_33) ;  /* 0x00000000000c0947 */ /* 0x014ff40003800000 */
[----:B------:R-:W-:-:S04]  /*1ef0*/  SHF.L.U32 R3, R12, 0x1f, RZ ;  /* 0x0000001f0c037819 */ /* 0x000fc800000006ff */
[----:B------:R-:W2:Y:S02]  /*1f00*/  SYNCS.PHASECHK.TRANS64.TRYWAIT P0, [UR17+0x18], R3 ;  /* 0x00001803ff0075a7 */ /* 0x000ea40008001111 */
[----:B--2---:R-:W-:Y:S05]  /*1f10*/  @!P0 BRA `(.L_x_34) ;  /* 0x0000004c00c08947 */ /* 0x004fea0003800000 */
.L_x_33:
[----:B------:R2:W-:Y:S01]  /*1f20*/  @P3 SYNCS.ARRIVE.TRANS64 RZ, [UR17], R2 ;  /* 0x00000002ffff39a7 */ /* 0x0005e20008000011 */
[----:B------:R-:W-:-:S04]  /*1f30*/  ULOP3.LUT UR5, UR21, 0x2, URZ, 0xfc, !UPT ;  /* 0x0000000215057892 */ /* 0x000fc8000f8efcff */
[----:B------:R-:W-:-:S09]  /*1f40*/  UISETP.NE.AND UP0, UPT, UR5, 0x2, UPT ;  /* 0x000000020500788c */ /* 0x000fd2000bf05270 */
[----:B------:R-:W-:Y:S05]  /*1f50*/  BRA.U UP0, `(.L_x_35) ;  /* 0x0000000100047547 */ /* 0x000fea000b800000 */
[----:B------:R-:W-:Y:S05]  /*1f60*/  BPT.TRAP 0x1 ;  /* 0x000000040000795c */ /* 0x000fea0000300000 */
.L_x_35:
[----:B------:R-:W-:Y:S04]  /*1f70*/  BSSY.RECONVERGENT B0, `(.L_x_36) ;  /* 0x0000003000007945 */ /* 0x000fe80003800200 */
[----:B------:R-:W-:Y:S05]  /*1f80*/  @!P2 BRA `(.L_x_37) ;  /* 0x000000000004a947 */ /* 0x000fea0003800000 */
[----:B------:R-:W-:Y:S05]  /*1f90*/  BPT.TRAP 0x1 ;  /* 0x000000040000795c */ /* 0x000fea0000300000 */
.L_x_37:
[----:B------:R-:W-:Y:S05]  /*1fa0*/  BSYNC.RECONVERGENT B0 ;  /* 0x0000000000007941 */ /* 0x000fea0003800200 */
.L_x_36:
[----:B------:R-:W-:Y:S02]  /*1fb0*/  UIADD3 UR5, UPT, UPT, UR4, 0x1, URZ ;  /* 0x0000000104057890 */ /* 0x000fe4000fffe0ff */
[----:B------:R-:W-:Y:S02]  /*1fc0*/  UIADD3 UR14, UP1, UPT, UR26, 0x80, URZ ;  /* 0x000000801a0e7890 */ /* 0x000fe4000ff3e0ff */
[----:B------:R-:W-:Y:S02]  /*1fd0*/  UISETP.NE.AND UP0, UPT, UR5, 0x3, UPT ;  /* 0x000000030500788c */ /* 0x000fe4000bf05270 */
[----:B------:R-:W-:Y:S02]  /*1fe0*/  ULEA UR16, UR4, UR30, 0xd ;  /* 0x0000001e04107291 */ /* 0x000fe4000f8e68ff */
[----:B------:R-:W-:Y:S02]  /*1ff0*/  USEL UR8, URZ, 0x1, UP0 ;  /* 0x00000001ff087887 */ /* 0x000fe40008000000 */
[----:B------:R-:W-:-:S02]  /*2000*/  USEL UR6, UR5, URZ, UP0 ;  /* 0x000000ff05067287 */ /* 0x000fc40008000000 */
[----:B------:R-:W-:Y:S02]  /*2010*/  UIADD3 UR22, UP0, UPT, UR26, 0x180, URZ ;  /* 0x000001801a167890 */ /* 0x000fe4000ff1e0ff */
[----:B------:R-:W-:Y:S01]  /*2020*/  LOP3.LUT R12, R12, UR8, RZ, 0x3c, !PT ;  /* 0x000000080c0c7c12 */ /* 0x000fe2000f8e3cff */
[----:B------:R-:W-:Y:S02]  /*2030*/  ULEA UR8, UR4, UR13, 0xc ;  /* 0x0000000d04087291 */ /* 0x000fe4000f8e60ff */
[----:B------:R-:W-:Y:S01]  /*2040*/  ULEA UR5, UR6, UR13, 0x3 ;  /* 0x0000000d06057291 */ /* 0x000fe2000f8e18ff */
[----:B-1----:R-:W-:Y:S01]  /*2050*/  SHF.L.U32 R0, R12, 0x1f, RZ ;  /* 0x0000001f0c007819 */ /* 0x002fe200000006ff */
[----:B------:R-:W-:Y:S02]  /*2060*/  USHF.L.U32 UR18, UR7, 0x7, URZ ;  /* 0x0000000707127899 */ /* 0x000fe400080006ff */
[----:B------:R-:W-:Y:S02]  /*2070*/  ULOP3.LUT UR17, UR17, 0xfefffff8, URZ, 0xc0, !UPT ;  /* 0xfefffff811117892 */ /* 0x000fe4000f8ec0ff */
[----:B------:R-:W-:-:S02]  /*2080*/  UIADD3.X UR15, UPT, UPT, URZ, UR27, URZ, UP1, !UPT ;  /* 0x0000001bff0f7290 */ /* 0x000fc40008ffe4ff */
[----:B------:R-:W-:Y:S01]  /*2090*/  UPRMT UR4, URZ, 0x5410, UR24 ;  /* 0x00005410ff047896 */ /* 0x000fe20008000018 */
[----:B------:R3:W4:Y:S01]  /*20a0*/  SYNCS.PHASECHK.TRANS64.TRYWAIT P0, [UR5+0x18], R0 ;  /* 0x00001800ff0075a7 */ /* 0x0007220008001105 */
[----:B------:R-:W-:Y:S02]  /*20b0*/  UIADD3 UR8, UPT, UPT, UR8, 0x8400, URZ ;  /* 0x0000840008087890 */ /* 0x000fe4000fffe0ff */
[----:B------:R-:W-:Y:S01]  /*20c0*/  UIADD3.X UR23, UPT, UPT, URZ, UR27, URZ, UP0, !UPT ;  /* 0x0000001bff177290 */ /* 0x000fe200087fe4ff */
[----:B------:R-:W-:Y:S01]  /*20d0*/  UMOV UR32, 0x0 ;  /* 0x0000000000207882 */ /* 0x000fe20000000000 */
[----:B------:R-:W-:Y:S01]  /*20e0*/  UMOV UR33, 0x10000000 ;  /* 0x1000000000217882 */ /* 0x000fe20000000000 */
[----:B------:R-:W-:Y:S01]  /*20f0*/  UMOV UR19, UR35 ;  /* 0x0000002300137c82 */ /* 0x000fe20008000000 */
[----:B------:R-:W-:Y:S01]  /*2100*/  UMOV UR20, UR36 ;  /* 0x0000002400147c82 */ /* 0x000fe20008000000 */
[----:B------:R-:W-:Y:S01]  /*2110*/  UMOV UR12, UR36 ;  /* 0x00000024000c7c82 */ /* 0x000fe20008000000 */
[----:B------:R-:W-:Y:S01]  /*2120*/  UMOV UR9, UR17 ;  /* 0x0000001100097c82 */ /* 0x000fe20008000000 */
[----:B------:R-:W-:Y:S01]  /*2130*/  UMOV UR10, UR18 ;  /* 0x00000012000a7c82 */ /* 0x000fe20008000000 */
[----:B------:R1:W-:Y:S01]  /*2140*/  UTMALDG.3D.MULTICAST.2CTA [UR16], [UR14], UR4, desc[UR32] ;  /* 0x000020100e0073b4 */ /* 0x0003e20008211804 */
[----:B------:R-:W-:-:S04]  /*2150*/  UIADD3 UR7, UPT, UPT, UR7, 0x1, URZ ;  /* 0x0000000107077890 */ /* 0x000fc8000fffe0ff */
[----:B------:R-:W-:Y:S01]  /*2160*/  UISETP.NE.AND UP0, UPT, UR7, UR25, UPT ;  /* 0x000000190700728c */ /* 0x000fe2000bf05270 */
[----:B------:R3:W-:Y:S01]  /*2170*/  UTMALDG.3D.2CTA [UR8], [UR22], desc[UR32] ;  /* 0x00002008160075b4 */ /* 0x0007e20008211000 */
[----:B-1----:R-:W-:-:S07]  /*2180*/  UMOV UR4, UR6 ;  /* 0x0000000600047c82 */ /* 0x002fce0008000000 */
[----:B---3--:R-:W-:Y:S05]  /*2190*/  BRA.U UP0, `(.L_x_38) ;  /* 0xfffffffd00487547 */ /* 0x008fea000b83ffff */
.L_x_32:
[C---:B------:R-:W-:Y:S01]  /*21a0*/  LEA R3, R11.reuse, UR13, 0x3 ;  /* 0x0000000d0b037c11 */ /* 0x040fe2000f8e18ff */
[----:B------:R-:W-:Y:S01]  /*21b0*/  NOP ;  /* 0x0000000000007918 */ /* 0x000fe20000000000 */
[----:B-1----:R-:W-:Y:S02]  /*21c0*/  SHF.L.U32 R0, R10, 0x1f, RZ ;  /* 0x0000001f0a007819 */ /* 0x002fe400000006ff */
[----:B------:R-:W-:Y:S02]  /*21d0*/  LEA R4, R11, UR13, 0x4 ;  /* 0x0000000d0b047c11 */ /* 0x000fe4000f8e20ff */
[----:B--2-4-:R-:W1:Y:S02]  /*21e0*/  SYNCS.PHASECHK.TRANS64.TRYWAIT P0, [R3+URZ+0x50], R0 ;  /* 0x00005000030075a7 */ /* 0x014e6400080011ff */
[----:B-1----:R-:W-:Y:S05]  /*21f0*/  @!P0 BRA `(.L_x_39) ;  /* 0x0000004c00208947 */ /* 0x002fea0003800000 */
.L_x_115:
[----:B------:R-:W2:Y:S01]  /*2200*/  LDS.128 R4, [R4+0xe0] ;  /* 0x0000e00004047984 */ /* 0x000ea20000000c00 */
[----:B------:R-:W-:Y:S01]  /*2210*/  UISETP.GE.AND UP0, UPT, UR40, 0x1, UPT ;  /* 0x000000012800788c */ /* 0x000fe2000bf06270 */
[----:B------:R-:W-:Y:S01]  /*2220*/  @!PT LDS RZ, [RZ] ;  /* 0x00000000fffff984 */ /* 0x000fe20000000800 */
[----:B------:R-:W-:Y:S01]  /*2230*/  @!PT LDS RZ, [RZ] ;  /* 0x00000000fffff984 */ /* 0x000fe20000000800 */
[----:B------:R-:W-:Y:S01]  /*2240*/  @!PT LDS RZ, [RZ] ;  /* 0x00000000fffff984 */ /* 0x000fe20000000800 */
[----:B------:R-:W-:Y:S01]  /*2250*/  @!PT LDS RZ, [RZ] ;  /* 0x00000000fffff984 */ /* 0x000fe20000000800 */
[----:B------:R3:W-:Y:S06]  /*2260*/  MEMBAR.ALL.CTA ;  /* 0x0000000000007992 */ /* 0x0007ec0000008000 */
[----:B---3--:R-:W3:Y:S01]  /*2270*/  FENCE.VIEW.ASYNC.S ;  /* 0x00000000000073c6 */ /* 0x008ee20000000000 */
[----:B--2---:R-:W-:-:S13]  /*2280*/  LOP3.LUT P0, RZ, R6, 0x1, RZ, 0xc0, !PT ;  /* 0x0000000106ff7812 */ /* 0x004fda000780c0ff */
[----:B---3--:R-:W-:Y:S01]  /*2290*/  VOTEU.ANY UP1, P0 ;  /* 0x0000000000ff7886 */ /* 0x008fe20000020100 */
[----:B------:R-:W-:-:S13]  /*22a0*/  PLOP3.LUT P0, PT, PT, PT, UP1, 0x80, 0x8 ;  /* 0x000000000008781c */ /* 0x000fda0003f0f018 */
[----:B-1----:R-:W-:Y:S02]  /*22b0*/  @P0 LOP3.LUT R0, R5, 0xffff, RZ, 0xc0, !PT ;  /* 0x0000ffff05000812 */ /* 0x002fe400078ec0ff */
[----:B------:R-:W-:Y:S02]  /*22c0*/  @P0 MOV R2, R4 ;  /* 0x0000000400020202 */ /* 0x000fe40000000f00 */
[----:B------:R-:W-:Y:S01]  /*22d0*/  @P0 R2UR UR5, R0 ;  /* 0x00000000000502ca */ /* 0x000fe200000e0000 */
[----:B------:R-:W-:Y:S01]  /*22e0*/  VIADD R0, R3, 0x60 ;  /* 0x0000006003007836 */ /* 0x000fe20000000000 */
[----:B------:R-:W-:Y:S02]  /*22f0*/  @P0 SHF.R.U32.HI R4, RZ, 0x10, R5 ;  /* 0x00000010ff040819 */ /* 0x000fe40000011605 */
[----:B------:R-:W-:Y:S02]  /*2300*/  @P0 R2UR UR7, R2 ;  /* 0x00000000020702ca */ /* 0x000fe400000e0000 */
[----:B------:R-:W-:-:S02]  /*2310*/  PRMT R0, RZ, 0x654, R0 ;  /* 0x00000654ff007816 */ /* 0x000fc40000000000 */
[----:B------:R-:W-:Y:S02]  /*2320*/  @P0 R2UR UR4, R4 ;  /* 0x00000000040402ca */ /* 0x000fe400000e0000 */
[----:B------:R1:W-:Y:S03]  /*2330*/  SYNCS.ARRIVE.TRANS64.RED.A1T0 RZ, [R0+URZ], RZ ;  /* 0x000000ff00ff79a7 */ /* 0x0003e600081004ff */
[----:B------:R-:W-:-:S04]  /*2340*/  @UP1 UMOV UR31, UR5 ;  /* 0x00000005001f1c82 */ /* 0x000fc80008000000 */
[----:B------:R-:W-:-:S04]  /*2350*/  @UP1 UMOV UR37, UR7 ;  /* 0x0000000700251c82 */ /* 0x000fc80008000000 */
[----:B------:R-:W-:Y:S01]  /*2360*/  @UP1 UMOV UR36, UR4 ;  /* 0x0000000400241c82 */ /* 0x000fe20008000000 */
[----:B------:R-:W-:Y:S05]  /*2370*/  BRA.U !UP0, `(.L_x_40) ;  /* 0x0000000108d47547 */ /* 0x000fea000b800000 */
[----:B------:R-:W2:Y:S01]  /*2380*/  LDCU.128 UR16, c[0x0][0xb10] ;  /* 0x00016200ff1077ac */ /* 0x000ea20008000c00 */
[----:B------:R-:W3:Y:S01]  /*2390*/  LDCU UR12, c[0x0][0xb20] ;  /* 0x00016400ff0c77ac */ /* 0x000ee20008000800 */
[----:B------:R-:W4:Y:S01]  /*23a0*/  LDCU UR20, c[0x0][0xb0c] ;  /* 0x00016180ff1477ac */ /* 0x000f220008000800 */
[----:B------:R-:W1:Y:S01]  /*23b0*/  LDCU.64 UR8, c[0x0][0xb28] ;  /* 0x00016500ff0877ac */ /* 0x000e620008000a00 */
[----:B------:R-:W-:Y:S02]  /*23c0*/  UISETP.NE.AND UP3, UPT, UR40, 0x1, UPT ;  /* 0x000000012800788c */ /* 0x000fe4000bf65270 */
[----:B--2---:R-:W-:Y:S02]  /*23d0*/  UIMAD.WIDE.U32 UR10, UR38, UR19, URZ ;  /* 0x00000013260a72a5 */ /* 0x004fe4000f8e00ff */
[----:B------:R-:W-:Y:S02]  /*23e0*/  UIMAD.WIDE.U32 UR4, UR39, UR16, URZ ;  /* 0x00000010270472a5 */ /* 0x000fe4000f8e00ff */
[----:B------:R-:W-:-:S02]  /*23f0*/  UISETP.NE.AND UP0, UPT, UR18, 0x1, UPT ;  /* 0x000000011200788c */ /* 0x000fc4000bf05270 */
[----:B------:R-:W-:Y:S01]  /*2400*/  UIMAD.WIDE.U32 UR22, UR31, UR19, URZ ;  /* 0x000000131f1672a5 */ /* 0x000fe2000f8e00ff */
[----:B------:R-:W-:Y:S02]  /*2410*/  UMOV UR10, UR11 ;  /* 0x0000000b000a7c82 */ /* 0x000fe40008000000 */
[----:B------:R-:W-:Y:S01]  /*2420*/  UMOV UR4, UR5 ;  /* 0x0000000500047c82 */ /* 0x000fe20008000000 */
[----:B---3--:R-:W-:Y:S02]  /*2430*/  USHF.R.U32.HI UR10, URZ, UR12, UR10 ;  /* 0x0000000cff0a7299 */ /* 0x008fe4000801160a */
[----:B----4-:R-:W-:Y:S02]  /*2440*/  UISETP.NE.AND UP2, UPT, UR20, 0x1, UPT ;  /* 0x000000011400788c */ /* 0x010fe4000bf45270 */
[----:B------:R-:W-:Y:S02]  /*2450*/  USHF.R.U32.HI UR4, URZ, UR17, UR4 ;  /* 0x00000011ff047299 */ /* 0x000fe40008011604 */
[----:B------:R-:W-:-:S02]  /*2460*/  USEL UR5, UR38, UR10, !UP0 ;  /* 0x0000000a26057287 */ /* 0x000fc4000c000000 */
[----:B------:R-:W-:Y:S02]  /*2470*/  USEL UR7, UR39, UR4, !UP2 ;  /* 0x0000000427077287 */ /* 0x000fe4000d000000 */
[----:B-1----:R-:W-:Y:S01]  /*2480*/  UIMAD.WIDE.U32 UR10, UR5, UR8, URZ ;  /* 0x00000008050a72a5 */ /* 0x002fe2000f8e00ff */
[----:B------:R-:W-:Y:S01]  /*2490*/  UMOV UR4, UR23 ;  /* 0x0000001700047c82 */ /* 0x000fe20008000000 */
[----:B------:R-:W-:Y:S02]  /*24a0*/  UIMAD.WIDE.U32 UR14, UR37, UR16, URZ ;  /* 0x00000010250e72a5 */ /* 0x000fe4000f8e00ff */
[----:B------:R-:W-:-:S03]  /*24b0*/  UIMAD.WIDE.U32 UR22, UR7, UR8, URZ ;  /* 0x00000008071672a5 */ /* 0x000fc6000f8e00ff */
[----:B------:R-:W-:Y:S01]  /*24c0*/  UMOV UR10, UR11 ;  /* 0x0000000b000a7c82 */ /* 0x000fe20008000000 */
[----:B------:R-:W-:Y:S02]  /*24d0*/  USHF.R.U32.HI UR4, URZ, UR12, UR4 ;  /* 0x0000000cff047299 */ /* 0x000fe40008011604 */
[----:B------:R-:W-:Y:S01]  /*24e0*/  @UP3 USHF.R.U32.HI UR5, URZ, UR9, UR10 ;  /* 0x00000009ff053299 */ /* 0x000fe2000801160a */
[----:B------:R-:W-:Y:S01]  /*24f0*/  UMOV UR14, UR15 ;  /* 0x0000000f000e7c82 */ /* 0x000fe20008000000 */
[----:B------:R-:W-:Y:S01]  /*2500*/  UMOV UR22, UR23 ;  /* 0x0000001700167c82 */ /* 0x000fe20008000000 */
[----:B------:R-:W-:Y:S02]  /*2510*/  USHF.R.U32.HI UR17, URZ, UR17, UR14 ;  /* 0x00000011ff117299 */ /* 0x000fe4000801160e */
[----:B------:R-:W-:Y:S02]  /*2520*/  USEL UR4, UR31, UR4, !UP0 ;  /* 0x000000041f047287 */ /* 0x000fe4000c000000 */
[----:B------:R-:W-:-:S02]  /*2530*/  @UP3 USHF.R.U32.HI UR7, URZ, UR9, UR22 ;  /* 0x00000009ff073299 */ /* 0x000fc40008011616 */
[----:B------:R-:W-:Y:S02]  /*2540*/  UIMAD UR10, UR40, UR5, URZ ;  /* 0x00000005280a72a4 */ /* 0x000fe4000f8e02ff */
[----:B------:R-:W-:Y:S02]  /*2550*/  USEL UR5, UR37, UR17, !UP2 ;  /* 0x0000001125057287 */ /* 0x000fe4000d000000 */
[----:B------:R-:W-:Y:S02]  /*2560*/  UIMAD UR12, UR40, UR7, URZ ;  /* 0x00000007280c72a4 */ /* 0x000fe4000f8e02ff */
[----:B------:R-:W-:Y:S02]  /*2570*/  UISETP.GE.AND UP0, UPT, UR4, UR10, UPT ;  /* 0x0000000a0400728c */ /* 0x000fe4000bf06270 */
[----:B------:R-:W-:Y:S02]  /*2580*/  UIMAD.WIDE.U32 UR10, UR4, UR8, URZ ;  /* 0x00000008040a72a5 */ /* 0x000fe4000f8e00ff */
[----:B------:R-:W-:-:S02]  /*2590*/  UISETP.GE.OR UP0, UPT, UR5, UR12, UP0 ;  /* 0x0000000c0500728c */ /* 0x000fc40008706670 */
[----:B------:R-:W-:Y:S02]  /*25a0*/  UIMAD.WIDE.U32 UR14, UR5, UR8, URZ ;  /* 0x00000008050e72a5 */ /* 0x000fe4000f8e00ff */
[----:B------:R-:W-:Y:S01]  /*25b0*/  UIADD3 UR12, UPT, UPT, -UR5, URZ, URZ ;  /* 0x000000ff050c7290 */ /* 0x000fe2000fffe1ff */
[----:B------:R-:W-:Y:S01]  /*25c0*/  UMOV UR10, UR11 ;  /* 0x0000000b000a7c82 */ /* 0x000fe20008000000 */
[----:B------:R-:W-:Y:S02]  /*25d0*/  UIADD3 UR11, UPT, UPT, -UR4, URZ, URZ ;  /* 0x000000ff040b7290 */ /* 0x000fe4000fffe1ff */
[----:B------:R-:W-:-:S03]  /*25e0*/  USHF.R.U32.HI UR10, URZ, UR9, UR10 ;  /* 0x00000009ff0a7299 */ /* 0x000fc6000801160a */
[----:B------:R-:W-:Y:S01]  /*25f0*/  @!UP0 UMOV UR8, UR15 ;  /* 0x0000000f00088c82 */ /* 0x000fe20008000000 */
[----:B------:R-:W-:Y:S02]  /*2600*/  UIMAD UR11, UR18, UR11, UR31 ;  /* 0x0000000b120b72a4 */ /* 0x000fe4000f8e021f */
[----:B------:R-:W-:Y:S02]  /*2610*/  USEL UR10, UR4, UR10, !UP3 ;  /* 0x0000000a040a7287 */ /* 0x000fe4000d800000 */
[----:B------:R-:W-:Y:S02]  /*2620*/  @!UP0 USHF.R.U32.HI UR8, URZ, UR9, UR8 ;  /* 0x00000009ff088299 */ /* 0x000fe40008011608 */
[----:B------:R-:W-:Y:S02]  /*2630*/  UIADD3 UR9, UPT, UPT, -UR10, URZ, URZ ;  /* 0x000000ff0a097290 */ /* 0x000fe4000fffe1ff */
[----:B------:R-:W-:Y:S02]  /*2640*/  @!UP0 USEL UR8, UR5, UR8, !UP3 ;  /* 0x0000000805088287 */ /* 0x000fe4000d800000 */
[----:B------:R-:W-:-:S02]  /*2650*/  UIMAD UR9, UR40, UR9, UR4 ;  /* 0x00000009280972a4 */ /* 0x000fc4000f8e0204 */
[----:B------:R-:W-:Y:S02]  /*2660*/  @!UP0 UIADD3 UR10, UPT, UPT, UR10, -UR8, URZ ;  /* 0x800000080a0a8290 */ /* 0x000fe4000fffe0ff */
[----:B------:R-:W-:Y:S02]  /*2670*/  @!UP0 UIMAD UR8, UR9, UR7, UR8 ;  /* 0x00000007090882a4 */ /* 0x000fe4000f8e0208 */
[----:B------:R-:W-:Y:S02]  /*2680*/  @!UP0 UIMAD UR4, UR40, UR10, UR5 ;  /* 0x0000000a280482a4 */ /* 0x000fe4000f8e0205 */
[----:B------:R-:W-:Y:S02]  /*2690*/  UIMAD UR7, UR20, UR12, UR37 ;  /* 0x0000000c140772a4 */ /* 0x000fe4000f8e0225 */
[----:B------:R-:W-:Y:S01]  /*26a0*/  UIMAD UR31, UR4, UR18, UR11 ;  /* 0x00000012041f72a4 */ /* 0x000fe2000f8e020b */
[----:B------:R-:W-:Y:S02]  /*26b0*/  @!UP0 UMOV UR5, UR8 ;  /* 0x0000000800058c82 */ /* 0x000fe40008000000 */
[----:B------:R-:W-:-:S12]  /*26c0*/  UIMAD UR37, UR5, UR20, UR7 ;  /* 0x00000014052572a4 */ /* 0x000fd8000f8e0207 */
.L_x_40:
[----:B------:R-:W2:Y:S02]  /*26d0*/  LDCU UR4, c[0x0][0xb30] ;  /* 0x00016600ff0477ac */ /* 0x000ea40008000800 */
[----:B--2---:R-:W-:-:S09]  /*26e0*/  UISETP.NE.AND UP0, UPT, UR4, 0x1, UPT ;  /* 0x000000010400788c */ /* 0x004fd2000bf05270 */
[----:B------:R-:W-:Y:S05]  /*26f0*/  BRA.U UP0, `(.L_x_41) ;  /* 0x0000000100447547 */ /* 0x000fea000b800000 */
[----:B------:R-:W2:Y:S01]  /*2700*/  LDCU.128 UR16, c[0x0][0xb10] ;  /* 0x00016200ff1077ac */ /* 0x000ea20008000c00 */
[----:B------:R-:W3:Y:S01]  /*2710*/  LDCU UR10, c[0x0][0xb0c] ;  /* 0x00016180ff0a77ac */ /* 0x000ee20008000800 */
[----:B------:R-:W4:Y:S01]  /*2720*/  LDCU UR7, c[0x0][0xb20] ;  /* 0x00016400ff0777ac */ /* 0x000f220008000800 */
[----:B--2---:R-:W-:Y:S02]  /*2730*/  UIMAD.WIDE.U32 UR8, UR37, UR16, URZ ;  /* 0x00000010250872a5 */ /* 0x004fe4000f8e00ff */
[----:B------:R-:W-:Y:S02]  /*2740*/  UIMAD.WIDE.U32 UR4, UR31, UR19, URZ ;  /* 0x000000131f0472a5 */ /* 0x000fe4000f8e00ff */
[----:B---3--:R-:W-:Y:S02]  /*2750*/  UISETP.NE.AND UP2, UPT, UR10, 0x1, UPT ;  /* 0x000000010a00788c */ /* 0x008fe4000bf45270 */
[----:B------:R-:W-:Y:S01]  /*2760*/  UISETP.NE.AND UP0, UPT, UR18, 0x1, UPT ;  /* 0x000000011200788c */ /* 0x000fe2000bf05270 */
[----:B------:R-:W-:-:S02]  /*2770*/  UMOV UR8, UR9 ;  /* 0x0000000900087c82 */ /* 0x000fc40008000000 */
[----:B------:R-:W-:Y:S01]  /*2780*/  UMOV UR4, UR5 ;  /* 0x0000000500047c82 */ /* 0x000fe20008000000 */
[----:B------:R-:W-:Y:S02]  /*2790*/  USHF.R.U32.HI UR17, URZ, UR17, UR8 ;  /* 0x00000011ff117299 */ /* 0x000fe40008011608 */
[----:B----4-:R-:W-:Y:S02]  /*27a0*/  USHF.R.U32.HI UR4, URZ, UR7, UR4 ;  /* 0x00000007ff047299 */ /* 0x010fe40008011604 */
[----:B------:R-:W-:Y:S02]  /*27b0*/  USEL UR5, UR37, UR17, !UP2 ;  /* 0x0000001125057287 */ /* 0x000fe4000d000000 */
[----:B------:R-:W-:-:S04]  /*27c0*/  USEL UR4, UR31, UR4, !UP0 ;  /* 0x000000041f047287 */ /* 0x000fc8000c000000 */
[----:B------:R-:W-:Y:S02]  /*27d0*/  UIADD3 UR7, UPT, UPT, UR5, -UR4, URZ ;  /* 0x8000000405077290 */ /* 0x000fe4000fffe0ff */
[----:B------:R-:W-:Y:S02]  /*27e0*/  UIADD3 UR4, UPT, UPT, -UR5, UR4, URZ ;  /* 0x0000000405047290 */ /* 0x000fe4000fffe1ff */
[----:B------:R-:W-:Y:S02]  /*27f0*/  UIMAD UR31, UR7, UR18, UR31 ;  /* 0x00000012071f72a4 */ /* 0x000fe4000f8e021f */
[----:B------:R-:W-:-:S12]  /*2800*/  UIMAD UR37, UR4, UR10, UR37 ;  /* 0x0000000a042572a4 */ /* 0x000fd8000f8e0225 */
.L_x_41:
[----:B------:R-:W-:Y:S01]  /*2810*/  VIADD R11, R11, 0x1 ;  /* 0x000000010b0b7836 */ /* 0x000fe20000000000 */
[----:B------:R-:W-:Y:S01]  /*2820*/  PLOP3.LUT P1, PT, PT, PT, PT, 0x80, 0x8 ;  /* 0x000000000008781c */ /* 0x000fe20003f2f070 */
[----:B------:R-:W-:Y:S02]  /*2830*/  UIADD3 UR46, UPT, UPT, UR37, UR58, URZ ;  /* 0x0000003a252e7290 */ /* 0x000fe4000fffe0ff */
[----:B------:R-:W-:Y:S01]  /*2840*/  UIADD3 UR45, UPT, UPT, UR31, UR55, URZ ;  /* 0x000000371f2d7290 */ /* 0x000fe2000fffe0ff */
[----:B------:R-:W-:-:S04]  /*2850*/  ISETP.NE.AND P0, PT, R11, 0x2, PT ;  /* 0x000000020b00780c */ /* 0x000fc80003f05270 */
[----:B-1----:R-:W-:Y:S02]  /*2860*/  SEL R0, RZ, 0x1, P0 ;  /* 0x00000001ff007807 */ /* 0x002fe40000000000 */
[----:B------:R-:W-:Y:S02]  /*2870*/  SEL R11, R11, RZ, P0 ;  /* 0x000000ff0b0b7207 */ /* 0x000fe40000000000 */
[----:B------:R-:W-:Y:S01]  /*2880*/  LOP3.LUT R10, R10, R0, RZ, 0x3c, !PT ;  /* 0x000000000a0a7212 */ /* 0x000fe200078e3cff */
[----:B------:R-:W-:Y:S06]  /*2890*/  BRA.U UP1, `(.L_x_42) ;  /* 0xfffffff101447547 */ /* 0x000fec000b83ffff */
[----:B------:R-:W-:Y:S01]  /*28a0*/  UIADD3 UR13, UPT, UPT, UR13, 0x18, URZ ;  /* 0x000000180d0d7890 */ /* 0x000fe2000fffe0ff */
[----:B------:R-:W-:-:S03]  /*28b0*/  SHF.L.U32 R2, R12, 0x1f, RZ ;  /* 0x0000001f0c027819 */ /* 0x000fc600000006ff */
[----:B------:R-:W-:-:S09]  /*28c0*/  ULEA UR4, UR6, UR13, 0x3 ;  /* 0x0000000d06047291 */ /* 0x000fd2000f8e18ff */
[----:B------:R-:W1:Y:S02]  /*28d0*/  SYNCS.PHASECHK.TRANS64.TRYWAIT P0, [UR4], R2 ;  /* 0x00000002ff0075a7 */ /* 0x000e640008001104 */
[----:B-1----:R-:W-:Y:S05]  /*28e0*/  @!P0 BRA `(.L_x_43) ;  /* 0x0000004400788947 */ /* 0x002fea0003800000 */
.L_x_117:
[----:B------:R-:W-:-:S04]  /*28f0*/  UIADD3 UR4, UPT, UPT, UR6, 0x1, URZ ;  /* 0x0000000106047890 */ /* 0x000fc8000fffe0ff */
[----:B------:R-:W-:-:S04]  /*2900*/  UISETP.NE.AND UP0, UPT, UR4, 0x3, UPT ;  /* 0x000000030400788c */ /* 0x000fc8000bf05270 */
[----:B------:R-:W-:Y:S02]  /*2910*/  USEL UR6, URZ, 0x1, UP0 ;  /* 0x00000001ff067887 */ /* 0x000fe40008000000 */
[----:B------:R-:W-:-:S04]  /*2920*/  USEL UR4, UR4, URZ, UP0 ;  /* 0x000000ff04047287 */ /* 0x000fc80008000000 */
[----:B------:R-:W-:Y:S01]  /*2930*/  ULEA UR5, UR4, UR13, 0x3 ;  /* 0x0000000d04057291 */ /* 0x000fe2000f8e18ff */
[----:B------:R-:W-:-:S04]  /*2940*/  LOP3.LUT R12, R12, UR6, RZ, 0x3c, !PT ;  /* 0x000000060c0c7c12 */ /* 0x000fc8000f8e3cff */
[----:B-1----:R-:W-:-:S04]  /*2950*/  SHF.L.U32 R2, R12, 0x1f, RZ ;  /* 0x0000001f0c027819 */ /* 0x002fc800000006ff */
[----:B------:R-:W1:Y:S02]  /*2960*/  SYNCS.PHASECHK.TRANS64.TRYWAIT P0, [UR5], R2 ;  /* 0x00000002ff0075a7 */ /* 0x000e640008001105 */
[----:B-1----:R-:W-:Y:S05]  /*2970*/  @!P0 BRA `(.L_x_44) ;  /* 0x00000044006c8947 */ /* 0x002fea0003800000 */
.L_x_119:
[----:B------:R-:W-:-:S04]  /*2980*/  UIADD3 UR4, UPT, UPT, UR4, 0x1, URZ ;  /* 0x0000000104047890 */ /* 0x000fc8000fffe0ff */
[----:B------:R-:W-:-:S04]  /*2990*/  UISETP.NE.AND UP0, UPT, UR4, 0x3, UPT ;  /* 0x000000030400788c */ /* 0x000fc8000bf05270 */
[----:B------:R-:W-:Y:S02]  /*29a0*/  USEL UR5, URZ, 0x1, UP0 ;  /* 0x00000001ff057887 */ /* 0x000fe40008000000 */
[----:B------:R-:W-:-:S04]  /*29b0*/  USEL UR4, UR4, URZ, UP0 ;  /* 0x000000ff04047287 */ /* 0x000fc80008000000 */
[----:B------:R-:W-:Y:S01]  /*29c0*/  ULEA UR4, UR4, UR13, 0x3 ;  /* 0x0000000d04047291 */ /* 0x000fe2000f8e18ff */
[----:B-1----:R-:W-:-:S04]  /*29d0*/  LOP3.LUT R2, R12, UR5, RZ, 0x3c, !PT ;  /* 0x000000050c027c12 */ /* 0x002fc8000f8e3cff */
[----:B------:R-:W-:Y:S01]  /*29e0*/  SHF.L.U32 R2, R2, 0x1f, RZ ;  /* 0x0000001f02027819 */ /* 0x000fe200000006ff */
[----:B------:R-:W-:-:S07]  /*29f0*/  IMAD.U32 R0, RZ, RZ, UR4 ;  /* 0x00000004ff007e24 */ /* 0x000fce000f8e00ff */
.L_x_45:
[----:B-1----:R1:W2:Y:S02]  /*2a00*/  SYNCS.PHASECHK.TRANS64.TRYWAIT P0, [R0+URZ], R2 ;  /* 0x00000002000075a7 */ /* 0x0022a400080011ff */
[----:B--2---:R-:W-:Y:S05]  /*2a10*/  @!P0 NANOSLEEP.SYNCS 0x989680 ;  /* 0x009896800000895d */ /* 0x004fea0003900000 */
[----:B------:R-:W2:Y:S02]  /*2a20*/  @!P0 SYNCS.PHASECHK.TRANS64 P0, [R0+URZ], R2 ;  /* 0x00000002000085a7 */ /* 0x000ea400080010ff */
[----:B--2---:R-:W-:Y:S05]  /*2a30*/  @P0 EXIT ;  /* 0x000000000000094d */ /* 0x004fea0003800000 */
[----:B------:R-:W-:Y:S05]  /*2a40*/  BRA `(.L_x_45) ;  /* 0xfffffffc00ec7947 */ /* 0x000fea000383ffff */
.L_x_22:
[----:B------:R-:W1:Y:S02]  /*2a50*/  S2UR UR4, SR_CgaCtaId ;  /* 0x00000000000479c3 */ /* 0x000e640000008800 */
[----:B-1----:R-:W-:-:S04]  /*2a60*/  UISETP.NE.AND UP0, UPT, UR4, URZ, UPT ;  /* 0x000000ff0400728c */ /* 0x002fc8000bf05270 */
[----:B------:R-:W-:-:S09]  /*2a70*/  UISETP.NE.OR UP0, UPT, UR13, 0x1, UP0 ;  /* 0x000000010d00788c */ /* 0x000fd20008705670 */
[----:B------:R-:W-:Y:S05]  /*2a80*/  BRA.U UP0, `(.L_x_46) ;  /* 0x00000005004c7547 */ /* 0x000fea000b800000 */
[----:B------:R-:W1:Y:S01]  /*2a90*/  S2UR UR5, SR_CgaCtaId ;  /* 0x00000000000579c3 */ /* 0x000e620000008800 */
[----:B------:R-:W-:Y:S01]  /*2aa0*/  UMOV UR4, 0x400 ;  /* 0x0000040000047882 */ /* 0x000fe20000000000 */
[----:B------:R-:W-:Y:S01]  /*2ab0*/  ISETP.GE.U32.AND P2, PT, R0, 0x4, PT ;  /* 0x000000040000780c */ /* 0x000fe20003f46070 */
[----:B------:R-:W-:Y:S01]  /*2ac0*/  IMAD.MOV.U32 R12, RZ, RZ, 0x1 ;  /* 0x00000001ff0c7424 */ /* 0x000fe200078e00ff */
[----:B------:R-:W-:Y:S02]  /*2ad0*/  CS2R R10, SRZ ;  /* 0x00000000000a7805 */ /* 0x000fe4000001ff00 */
[----:B------:R-:W-:Y:S01]  /*2ae0*/  CS2R R8, SRZ ;  /* 0x0000000000087805 */ /* 0x000fe2000001ff00 */
[----:B-1----:R-:W-:-:S03]  /*2af0*/  ULEA UR6, UR5, UR4, 0x18 ;  /* 0x0000000405067291 */ /* 0x002fc6000f8ec0ff */
[----:B------:R-:W-:-:S09]  /*2b00*/  UMOV UR5, URZ ;  /* 0x000000ff00057c82 */ /* 0x000fd20008000000 */
.L_x_50:
[----:B------:R-:W-:Y:S02]  /*2b10*/  LEA R2, R8, UR6, 0x3 ;  /* 0x0000000608027c11 */ /* 0x000fe4000f8e18ff */
[----:B------:R-:W-:-:S03]  /*2b20*/  SHF.L.U32 R4, R9, 0x1f, RZ ;  /* 0x0000001f09047819 */ /* 0x000fc600000006ff */
[----:B------:R-:W-:Y:S01]  /*2b30*/  VIADD R5, R2, 0xc0 ;  /* 0x000000c002057836 */ /* 0x000fe20000000000 */
[----:B------:R-:W1:Y:S02]  /*2b40*/  SYNCS.PHASECHK.TRANS64.TRYWAIT P0, [R2+URZ+0xb0], R4 ;  /* 0x0000b004020075a7 */ /* 0x000e6400080011ff */
[----:B-1----:R-:W-:Y:S05]  /*2b50*/  @!P0 BRA `(.L_x_47) ;  /* 0x00000044000c8947 */ /* 0x002fea0003800000 */
.L_x_120:
[----:B------:R-:W-:Y:S01]  /*2b60*/  ULEA UR4, UR5, UR6, 0x3 ;  /* 0x0000000605047291 */ /* 0x000fe2000f8e18ff */
[----:B-1----:R-:W-:Y:S01]  /*2b70*/  PRMT R2, RZ, 0x654, R5 ;  /* 0x00000654ff027816 */ /* 0x002fe20000000005 */
[----:B------:R-:W-:Y:S01]  /*2b80*/  @!P2 IMAD.MOV.U32 R4, RZ, RZ, 0x10 ;  /* 0x00000010ff04a424 */ /* 0x000fe200078e00ff */
[----:B------:R-:W-:Y:S01]  /*2b90*/  SHF.L.U32 R5, R12, 0x1f, RZ ;  /* 0x0000001f0c057819 */ /* 0x000fe200000006ff */
[----:B------:R-:W-:Y:S01]  /*2ba0*/  UIADD3 UR7, UPT, UPT, UR4, 0x50, URZ ;  /* 0x0000005004077890 */ /* 0x000fe2000fffe0ff */
[----:B------:R1:W-:Y:S05]  /*2bb0*/  SYNCS.ARRIVE.TRANS64.RED.A1T0 RZ, [R2+URZ], RZ ;  /* 0x000000ff02ff79a7 */ /* 0x0003ea00081004ff */
[----:B------:R-:W-:Y:S01]  /*2bc0*/  IMAD.U32 R6, RZ, RZ, UR7 ;  /* 0x00000007ff067e24 */ /* 0x000fe2000f8e00ff */
[----:B------:R-:W2:Y:S04]  /*2bd0*/  SYNCS.PHASECHK.TRANS64.TRYWAIT P0, [UR4+0x60], R5 ;  /* 0x00006005ff0075a7 */ /* 0x000ea80008001104 */
[----:B------:R-:W-:Y:S01]  /*2be0*/  PRMT R6, R0, 0x654, R6 ;  /* 0x0000065400067816 */ /* 0x000fe20000000006 */
[----:B-12---:R-:W-:Y:S06]  /*2bf0*/  @!P0 BRA `(.L_x_48) ;  /* 0x0000004000f88947 */ /* 0x006fec0003800000 */
.L_x_122:
[----:B------:R-:W-:Y:S01]  /*2c00*/  ULEA UR8, UR5, UR6, 0x4 ;  /* 0x0000000605087291 */ /* 0x000fe2000f8e20ff */
[----:B------:R-:W-:Y:S01]  /*2c10*/  SEL R3, R6, R3, !P2 ;  /* 0x0000000306037207 */ /* 0x000fe20005000000 */
[----:B------:R-:W-:Y:S01]  /*2c20*/  UIADD3 UR9, UPT, UPT, UR4, 0x50, URZ ;  /* 0x0000005004097890 */ /* 0x000fe2000fffe0ff */
[----:B-1----:R-:W-:Y:S01]  /*2c30*/  LEA R2, R11, UR6, 0x3 ;  /* 0x000000060b027c11 */ /* 0x002fe2000f8e18ff */
[----:B------:R-:W-:Y:S01]  /*2c40*/  UIADD3 UR8, UPT, UPT, UR8, 0xe0, URZ ;  /* 0x000000e008087890 */ /* 0x000fe2000fffe0ff */
[----:B------:R1:W-:Y:S01]  /*2c50*/  @!P2 SYNCS.ARRIVE.TRANS64.RED RZ, [R3+URZ], R4 ;  /* 0x0000000403ffa9a7 */ /* 0x0003e200080004ff */
[----:B------:R-:W-:Y:S01]  /*2c60*/  UIADD3 UR4, UPT, UPT, UR5, 0x1, URZ ;  /* 0x0000000105047890 */ /* 0x000fe2000fffe0ff */
[----:B------:R-:W-:-:S03]  /*2c70*/  VIADD R8, R8, 0x1 ;  /* 0x0000000108087836 */ /* 0x000fc60000000000 */
[----:B------:R-:W-:Y:S02]  /*2c80*/  UISETP.NE.AND UP0, UPT, UR4, 0x2, UPT ;  /* 0x000000020400788c */ /* 0x000fe4000bf05270 */
[----:B------:R-:W-:Y:S01]  /*2c90*/  ISETP.NE.AND P0, PT, R8, 0x2, PT ;  /* 0x000000020800780c */ /* 0x000fe20003f05270 */
[----:B------:R-:W-:Y:S06]  /*2ca0*/  UGETNEXTWORKID.BROADCAST [UR8], [UR9] ;  /* 0x00000000080073ca */ /* 0x000fec0008000100 */
[----:B------:R-:W-:Y:S02]  /*2cb0*/  USEL UR7, URZ, 0x1, UP0 ;  /* 0x00000001ff077887 */ /* 0x000fe40008000000 */
[----:B------:R-:W-:-:S04]  /*2cc0*/  USEL UR5, UR4, URZ, UP0 ;  /* 0x000000ff04057287 */ /* 0x000fc80008000000 */
[----:B------:R-:W-:Y:S02]  /*2cd0*/  LOP3.LUT R12, R12, UR7, RZ, 0x3c, !PT ;  /* 0x000000070c0c7c12 */ /* 0x000fe4000f8e3cff */
[----:B-1----:R-:W-:-:S04]  /*2ce0*/  SHF.L.U32 R4, R10, 0x1f, RZ ;  /* 0x0000001f0a047819 */ /* 0x002fc800000006ff */
[----:B------:R-:W1:Y:S02]  /*2cf0*/  SYNCS.PHASECHK.TRANS64.TRYWAIT P1, [R2+URZ+0x50], R4 ;  /* 0x00005004020075a7 */ /* 0x000e6400080211ff */
[----:B-1----:R-:W-:Y:S05]  /*2d00*/  @!P1 BRA `(.L_x_49) ;  /* 0x0000004000cc9947 */ /* 0x002fea0003800000 */
.L_x_123:
[C---:B-1----:R-:W-:Y:S01]  /*2d10*/  LEA R4, R11.reuse, UR6, 0x4 ;  /* 0x000000060b047c11 */ /* 0x042fe2000f8e20ff */
[----:B------:R-:W-:Y:S01]  /*2d20*/  VIADD R2, R2, 0x60 ;  /* 0x0000006002027836 */ /* 0x000fe20000000000 */
[----:B------:R-:W-:Y:S01]  /*2d30*/  SEL R8, R8, RZ, P0 ;  /* 0x000000ff08087207 */ /* 0x000fe20000000000 */
[----:B------:R-:W-:-:S03]  /*2d40*/  VIADD R11, R11, 0x1 ;  /* 0x000000010b0b7836 */ /* 0x000fc60000000000 */
[----:B------:R-:W1:Y:S01]  /*2d50*/  LDS.128 R4, [R4+0xe0] ;  /* 0x0000e00004047984 */ /* 0x000e620000000c00 */
[----:B------:R-:W-:Y:S02]  /*2d60*/  PRMT R2, RZ, 0x654, R2 ;  /* 0x00000654ff027816 */ /* 0x000fe40000000002 */
[C---:B------:R-:W-:Y:S01]  /*2d70*/  ISETP.NE.AND P1, PT, R11.reuse, 0x2, PT ;  /* 0x000000020b00780c */ /* 0x040fe20003f25270 */
[----:B------:R-:W-:Y:S01]  /*2d80*/  @!PT LDS RZ, [RZ] ;  /* 0x00000000fffff984 */ /* 0x000fe20000000800 */
[----:B------:R-:W-:Y:S01]  /*2d90*/  @!PT LDS RZ, [RZ] ;  /* 0x00000000fffff984 */ /* 0x000fe20000000800 */
[----:B------:R-:W-:Y:S01]  /*2da0*/  @!PT LDS RZ, [RZ] ;  /* 0x00000000fffff984 */ /* 0x000fe20000000800 */
[----:B------:R-:W-:Y:S01]  /*2db0*/  @!PT LDS RZ, [RZ] ;  /* 0x00000000fffff984 */ /* 0x000fe20000000800 */
[----:B------:R2:W-:Y:S06]  /*2dc0*/  MEMBAR.ALL.CTA ;  /* 0x0000000000007992 */ /* 0x0005ec0000008000 */
[----:B--2---:R-:W2:Y:S01]  /*2dd0*/  FENCE.VIEW.ASYNC.S ;  /* 0x00000000000073c6 */ /* 0x004ea20000000000 */
[----:B------:R-:W-:Y:S01]  /*2de0*/  SEL R11, R11, RZ, P1 ;  /* 0x000000ff0b0b7207 */ /* 0x000fe20000800000 */
[----:B--2---:R2:W-:Y:S01]  /*2df0*/  SYNCS.ARRIVE.TRANS64.RED.A1T0 RZ, [R2+URZ], RZ ;  /* 0x000000ff02ff79a7 */ /* 0x0045e200081004ff */
[----:B-1----:R-:W-:-:S02]  /*2e00*/  LOP3.LUT P3, RZ, R6, 0x1, RZ, 0xc0, !PT ;  /* 0x0000000106ff7812 */ /* 0x002fc4000786c0ff */
[----:B------:R-:W-:-:S04]  /*2e10*/  SEL R4, RZ, 0x1, P1 ;  /* 0x00000001ff047807 */ /* 0x000fc80000800000 */
[----:B------:R-:W-:Y:S02]  /*2e20*/  LOP3.LUT R10, R10, R4, RZ, 0x3c, !PT ;  /* 0x000000040a0a7212 */ /* 0x000fe400078e3cff */
[----:B--2---:R-:W-:-:S04]  /*2e30*/  SEL R2, RZ, 0x1, P0 ;  /* 0x00000001ff027807 */ /* 0x004fc80000000000 */
[----:B------:R-:W-:Y:S01]  /*2e40*/  LOP3.LUT R9, R9, R2, RZ, 0x3c, !PT ;  /* 0x0000000209097212 */ /* 0x000fe200078e3cff */
[----:B------:R-:W-:Y:S06]  /*2e50*/  @P3 BRA `(.L_x_50) ;  /* 0xfffffffc002c3947 */ /* 0x000fec000383ffff */
[----:B------:R-:W-:Y:S01]  /*2e60*/  ULEA UR4, UR5, UR6, 0x3 ;  /* 0x0000000605047291 */ /* 0x000fe2000f8e18ff */
[----:B------:R-:W-:-:S08]  /*2e70*/  SHF.L.U32 R2, R12, 0x1f, RZ ;  /* 0x0000001f0c027819 */ /* 0x000fd000000006ff */
[----:B------:R-:W1:Y:S02]  /*2e80*/  SYNCS.PHASECHK.TRANS64 P0, [UR4+0x60], R2 ;  /* 0x00006002ff0075a7 */ /* 0x000e640008001004 */
[----:B-1----:R-:W-:Y:S05]  /*2e90*/  @P0 BRA `(.L_x_51) ;  /* 0x0000000000080947 */ /* 0x002fea0003800000 */
[----:B------:R-:W1:Y:S02]  /*2ea0*/  SYNCS.PHASECHK.TRANS64.TRYWAIT P0, [UR4+0x60], R2 ;  /* 0x00006002ff0075a7 */ /* 0x000e640008001104 */
[----:B-1----:R-:W-:Y:S05]  /*2eb0*/  @!P0 BRA `(.L_x_52) ;  /* 0x0000004000748947 */ /* 0x002fea0003800000 */
.L_x_51:
[----:B------:R-:W-:-:S04]  /*2ec0*/  UIADD3 UR7, UPT, UPT, UR5, 0x1, URZ ;  /* 0x0000000105077890 */ /* 0x000fc8000fffe0ff */
[----:B------:R-:W-:-:S04]  /*2ed0*/  UISETP.NE.AND UP0, UPT, UR7, 0x2, UPT ;  /* 0x000000020700788c */ /* 0x000fc8000bf05270 */
[----:B------:R-:W-:Y:S02]  /*2ee0*/  USEL UR8, URZ, 0x1, UP0 ;  /* 0x00000001ff087887 */ /* 0x000fe40008000000 */
[----:B------:R-:W-:-:S04]  /*2ef0*/  USEL UR7, UR7, URZ, UP0 ;  /* 0x000000ff07077287 */ /* 0x000fc80008000000 */
[----:B------:R-:W-:Y:S01]  /*2f00*/  ULEA UR7, UR7, UR6, 0x3 ;  /* 0x0000000607077291 */ /* 0x000fe2000f8e18ff */
[----:B-1----:R-:W-:-:S04]  /*2f10*/  LOP3.LUT R2, R12, UR8, RZ, 0x3c, !PT ;  /* 0x000000080c027c12 */ /* 0x002fc8000f8e3cff */
[----:B------:R-:W-:-:S04]  /*2f20*/  SHF.L.U32 R0, R2, 0x1f, RZ ;  /* 0x0000001f02007819 */ /* 0x000fc800000006ff */
[----:B------:R-:W1:Y:S02]  /*2f30*/  SYNCS.PHASECHK.TRANS64 P0, [UR7+0x60], R0 ;  /* 0x00006000ff0075a7 */ /* 0x000e640008001007 */
[----:B-1----:R-:W-:Y:S05]  /*2f40*/  @P0 EXIT ;  /* 0x000000000000094d */ /* 0x002fea0003800000 */
[----:B------:R-:W-:Y:S02]  /*2f50*/  SHF.L.U32 R2, R2, 0x1f, RZ ;  /* 0x0000001f02027819 */ /* 0x000fe400000006ff */
[----:B------:R-:W-:-:S07]  /*2f60*/  MOV R0, UR7 ;  /* 0x0000000700007c02 */ /* 0x000fce0008000f00 */
.L_x_53:
[----:B-1----:R1:W2:Y:S02]  /*2f70*/  SYNCS.PHASECHK.TRANS64.TRYWAIT P0, [R0+URZ+0x60], R2 ;  /* 0x00006002000075a7 */ /* 0x0022a400080011ff */
[----:B--2---:R-:W-:Y:S05]  /*2f80*/  @!P0 NANOSLEEP.SYNCS 0x989680 ;  /* 0x009896800000895d */ /* 0x004fea0003900000 */
[----:B------:R-:W2:Y:S02]  /*2f90*/  @!P0 SYNCS.PHASECHK.TRANS64 P0, [R0+URZ+0x60], R2 ;  /* 0x00006002000085a7 */ /* 0x000ea400080010ff */
[----:B--2---:R-:W-:Y:S05]  /*2fa0*/  @P0 EXIT ;  /* 0x000000000000094d */ /* 0x004fea0003800000 */
[----:B------:R-:W-:Y:S05]  /*2fb0*/  BRA `(.L_x_53) ;  /* 0xfffffffc00ec7947 */ /* 0x000fea000383ffff */
.L_x_46:
[----:B------:R-:W-:Y:S05]  /*2fc0*/  BRA.U UP4, `(.L_x_54) ;  /* 0x0000001104dc7547 */ /* 0x000fea000b800000 */
[----:B------:R-:W1:Y:S01]  /*2fd0*/  S2UR UR7, SR_CgaCtaId ;  /* 0x00000000000779c3 */ /* 0x000e620000008800 */
[----:B------:R-:W-:Y:S01]  /*2fe0*/  UMOV UR4, 0x40 ;  /* 0x0000004000047882 */ /* 0x000fe20000000000 */
[----:B------:R-:W-:Y:S01]  /*2ff0*/  NOP ;  /* 0x0000000000007918 */ /* 0x000fe20000000000 */
[----:B------:R-:W-:Y:S01]  /*3000*/  UMOV UR6, 0x400 ;  /* 0x0000040000067882 */ /* 0x000fe20000000000 */
[----:B-1----:R-:W-:Y:S02]  /*3010*/  ULEA UR5, UR7, UR4, 0x18 ;  /* 0x0000000407057291 */ /* 0x002fe4000f8ec0ff */
[----:B------:R-:W-:-:S07]  /*3020*/  ULEA UR6, UR7, UR6, 0x18 ;  /* 0x0000000607067291 */ /* 0x000fce000f8ec0ff */
[----:B------:R-:W1:Y:S02]  /*3030*/  LDS.U8 R0, [UR5+0x1c] ;  /* 0x00001c05ff007984 */ /* 0x000e640008000000 */
[----:B-1----:R-:W-:-:S13]  /*3040*/  ISETP.NE.AND P0, PT, R0, RZ, PT ;  /* 0x000000ff0000720c */ /* 0x002fda0003f05270 */
[----:B------:R-:W-:Y:S05]  /*3050*/  @P0 BRA `(.L_x_55) ;  /* 0x0000000400080947 */ /* 0x000fea0003800000 */
[----:B------:R-:W-:Y:S02]  /*3060*/  UISETP.NE.U32.AND UP1, UPT, UR48, 0x1, UPT ;  /* 0x000000013000788c */ /* 0x000fe4000bf25070 */
[----:B------:R-:W-:-:S07]  /*3070*/  UIADD3 UR7, UPT, UPT, UR5, 0x8, URZ ;  /* 0x0000000805077890 */ /* 0x000fce000fffe0ff */
[----:B------:R-:W-:Y:S05]  /*3080*/  BRA.U !UP1, `(.L_x_56) ;  /* 0x00000001099c7547 */ /* 0x000fea000b800000 */
[----:B------:R-:W-:Y:S01]  /*3090*/  ELECT P0, URZ, PT ;  /* 0x0000000000ff782f */ /* 0x000fe20003800000 */
[----:B------:R-:W-:-:S12]  /*30a0*/  BSSY B0, `(.L_x_56) ;  /* 0x0000025000007945 */ /* 0x000fd80003800000 */
[----:B------:R-:W-:Y:S05]  /*30b0*/  @!P0 BRA `(.L_x_57) ;  /* 0x00000000008c8947 */ /* 0x000fea0003800000 */
[----:B------:R-:W-:-:S05]  /*30c0*/  UMOV UR4, 0x10 ;  /* 0x0000001000047882 */ /* 0x000fca0000000000 */
[----:B------:R-:W-:Y:S04]  /*30d0*/  DEPBAR.LE SB1, 0x36 ;  /* 0x00009d800000791a */ /* 0x000fe80000000000 */
[----:B------:R-:W1:Y:S02]  /*30e0*/  UTCATOMSWS.2CTA.FIND_AND_SET.ALIGN UP0, UR4, UR4 ;  /* 0x00000004000475e3 */ /* 0x000e640008200800 */
[----:B-1----:R-:W-:Y:S01]  /*30f0*/  MOV R10, UR4 ;  /* 0x00000004000a7c02 */ /* 0x002fe20008000f00 */
[----:B------:R-:W-:Y:S06]  /*3100*/  BRA.U UP0, `(.L_x_58) ;  /* 0x0000000100187547 */ /* 0x000fec000b800000 */
.L_x_59:
[----:B------:R-:W-:Y:S05]  /*3110*/  NANOSLEEP 0x64 ;  /* 0x000000640000795d */ /* 0x000fea0003800000 */
[----:B------:R-:W-:-:S05]  /*3120*/  UMOV UR4, 0x10 ;  /* 0x0000001000047882 */ /* 0x000fca0000000000 */
[----:B------:R-:W-:Y:S04]  /*3130*/  DEPBAR.LE SB1, 0x36 ;  /* 0x00009d800000791a */ /* 0x000fe80000000000 */
[----:B------:R-:W1:Y:S02]  /*3140*/  UTCATOMSWS.2CTA.FIND_AND_SET.ALIGN UP0, UR4, UR4 ;  /* 0x00000004000475e3 */ /* 0x000e640008200800 */
[----:B-1----:R-:W-:Y:S01]  /*3150*/  MOV R10, UR4 ;  /* 0x00000004000a7c02 */ /* 0x002fe20008000f00 */
[----:B------:R-:W-:Y:S05]  /*3160*/  BRA.U !UP0, `(.L_x_59) ;  /* 0xfffffffd08e87547 */ /* 0x000fea000b83ffff */
.L_x_58:
[----:B------:R-:W1:Y:S01]  /*3170*/  LDS R6, [UR5+0x10] ;  /* 0x00001005ff067984 */ /* 0x000e620008000800 */
[----:B------:R-:W-:Y:S01]  /*3180*/  IMAD.U32 R0, RZ, RZ, UR6 ;  /* 0x00000006ff007e24 */ /* 0x000fe2000f8e00ff */
[----:B------:R-:W-:-:S03]  /*3190*/  MOV R4, UR47 ;  /* 0x0000002f00047c02 */ /* 0x000fc60008000f00 */
[----:B------:R-:W-:Y:S01]  /*31a0*/  VIADD R0, R0, 0x100 ;  /* 0x0000010000007836 */ /* 0x000fe20000000000 */
[----:B-1----:R-:W-:-:S04]  /*31b0*/  SHF.L.U32 R6, R6, 0x1f, RZ ;  /* 0x0000001f06067819 */ /* 0x002fc800000006ff */
[----:B------:R-:W1:Y:S02]  /*31c0*/  SYNCS.PHASECHK.TRANS64.TRYWAIT P0, [UR5+0x8], R6 ;  /* 0x00000806ff0075a7 */ /* 0x000e640008001105 */
[----:B-1----:R-:W-:Y:S05]  /*31d0*/  @P0 BRA `(.L_x_60) ;  /* 0x0000000000080947 */ /* 0x002fea0003800000 */
[----:B------:R-:W1:Y:S02]  /*31e0*/  SYNCS.PHASECHK.TRANS64.TRYWAIT P0, [UR5+0x8], R6 ;  /* 0x00000806ff0075a7 */ /* 0x000e640008001105 */
[----:B-1----:R-:W-:Y:S05]  /*31f0*/  @!P0 BRA `(.L_x_61) ;  /* 0x0000003c00bc8947 */ /* 0x002fea0003800000 */
.L_x_60:
[----:B------:R-:W-:Y:S01]  /*3200*/  PRMT R4, R4, 0x654, R0 ;  /* 0x0000065404047816 */ /* 0x000fe20000000000 */
[----:B------:R-:W-:Y:S01]  /*3210*/  HFMA2 R0, -RZ, RZ, 0, 5.9604644775390625e-08 ;  /* 0x00000001ff007431 */ /* 0x000fe200000001ff */
[----:B------:R-:W-:Y:S01]  /*3220*/  UPRMT UR4, UR47, 0x654, UR7 ;  /* 0x000006542f047896 */ /* 0x000fe20008000007 */
[----:B------:R-:W-:Y:S02]  /*3230*/  IMAD.MOV.U32 R8, RZ, RZ, 0xffff ;  /* 0x0000ffffff087424 */ /* 0x000fe400078e00ff */
[----:B-1----:R-:W-:Y:S02]  /*3240*/  IMAD.MOV.U32 R6, RZ, RZ, 0x4 ;  /* 0x00000004ff067424 */ /* 0x002fe400078e00ff */
[----:B------:R-:W-:Y:S01]  /*3250*/  IMAD.SHL.U32 R9, R10, 0x20, RZ ;  /* 0x000000200a097824 */ /* 0x000fe200078e00ff */
[----:B------:R-:W-:Y:S02]  /*3260*/  MOV R5, UR4 ;  /* 0x0000000400057c02 */ /* 0x000fe40008000f00 */
[-C--:B------:R-:W-:Y:S01]  /*3270*/  SHF.L.U32 R8, R8, R10.reuse, RZ ;  /* 0x0000000a08087219 */ /* 0x080fe200000006ff */
[----:B------:R1:W-:Y:S01]  /*3280*/  SYNCS.ARRIVE.TRANS64.RED RZ, [UR4], R6 ;  /* 0x00000006ffff79a7 */ /* 0x0003e20008000404 */
[----:B------:R-:W-:Y:S01]  /*3290*/  SHF.L.U32 R7, R0, R10, RZ ;  /* 0x0000000a00077219 */ /* 0x000fe200000006ff */
[----:B------:R1:W-:Y:S04]  /*32a0*/  STS [UR6+0x100], R9 ;  /* 0x00010009ff007988 */ /* 0x0003e80008000806 */
[----:B------:R1:W-:Y:S04]  /*32b0*/  STAS [R4.64], R10 ;  /* 0x0000000a04007dbd */ /* 0x0003e8000c0008ff */
[----:B------:R1:W-:Y:S04]  /*32c0*/  ATOMS.OR RZ, [UR5+0x14], R8 ;  /* 0x00001408ffff798c */ /* 0x0003e8000b000005 */
[----:B------:R1:W-:Y:S04]  /*32d0*/  ATOMS.OR RZ, [UR5+0x18], R7 ;  /* 0x00001807ffff798c */ /* 0x0003e8000b000005 */
[----:B------:R1:W-:Y:S02]  /*32e0*/  ATOMS.XOR RZ, [UR5+0x10], R0 ;  /* 0x00001000ffff798c */ /* 0x0003e4000b800005 */
.L_x_57:
[----:B------:R-:W-:Y:S05]  /*32f0*/  BSYNC B0 ;  /* 0x0000000000007941 */ /* 0x000fea0003800000 */
.L_x_56:
[----:B------:R-:W-:Y:S05]  /*3300*/  BRA.U UP1, `(.L_x_62) ;  /* 0x00000001016c7547 */ /* 0x000fea000b800000 */
[----:B------:R-:W-:-:S03]  /*3310*/  UMOV UR4, 0xffffffff ;  /* 0xffffffff00047882 */ /* 0x000fc60000000000 */
[----:B------:R-:W-:Y:S05]  /*3320*/  BRA.DIV UR4, `(.L_x_63) ;  /* 0x0000003e04887947 */ /* 0x000fea000b800000 */
[----:B------:R-:W-:-:S13]  /*3330*/  ELECT P0, URZ, PT ;  /* 0x0000000000ff782f */ /* 0x000fda0003800000 */
.L_x_127:
[----:B------:R-:W-:Y:S05]  /*3340*/  @!P0 BRA `(.L_x_62) ;  /* 0x00000000005c8947 */ /* 0x000fea0003800000 */
[----:B-1----:R-:W1:Y:S02]  /*3350*/  LDS R4, [UR5+0x10] ;  /* 0x00001005ff047984 */ /* 0x002e640008000800 */
[----:B-1----:R-:W-:-:S04]  /*3360*/  SHF.L.U32 R4, R4, 0x1f, RZ ;  /* 0x0000001f04047819 */ /* 0x002fc800000006ff */
[----:B------:R-:W1:Y:S02]  /*3370*/  SYNCS.PHASECHK.TRANS64.TRYWAIT P0, [UR5+0x8], R4 ;  /* 0x00000804ff0075a7 */ /* 0x000e640008001105 */
[----:B-1----:R-:W-:Y:S05]  /*3380*/  @P0 BRA `(.L_x_64) ;  /* 0x0000000000080947 */ /* 0x002fea0003800000 */
[----:B------:R-:W1:Y:S02]  /*3390*/  SYNCS.PHASECHK.TRANS64.TRYWAIT P0, [UR5+0x8], R4 ;  /* 0x00000804ff0075a7 */ /* 0x000e640008001105 */
[----:B-1----:R-:W-:Y:S05]  /*33a0*/  @!P0 BRA `(.L_x_65) ;  /* 0x0000003c008c8947 */ /* 0x002fea0003800000 */
.L_x_64:
[----:B------:R-:W2:Y:S01]  /*33b0*/  LDS R6, [UR6+0x100] ;  /* 0x00010006ff067984 */ /* 0x000ea20008000800 */
[----:B-1----:R-:W-:Y:S02]  /*33c0*/  HFMA2 R0, -RZ, RZ, 0, 5.9604644775390625e-08 ;  /* 0x00000001ff007431 */ /* 0x002fe400000001ff */
[----:B------:R-:W-:Y:S01]  /*33d0*/  IMAD.MOV.U32 R4, RZ, RZ, 0xffff ;  /* 0x0000ffffff047424 */ /* 0x000fe200078e00ff */
[----:B------:R-:W-:Y:S01]  /*33e0*/  UPRMT UR4, UR47, 0x654, UR7 ;  /* 0x000006542f047896 */ /* 0x000fe20008000007 */
[----:B--2---:R-:W-:-:S03]  /*33f0*/  IMAD.SHL.U32 R5, R6, 0x20, RZ ;  /* 0x0000002006057824 */ /* 0x004fc600078e00ff */
[-C--:B------:R-:W-:Y:S02]  /*3400*/  SHF.L.U32 R4, R4, R6.reuse, RZ ;  /* 0x0000000604047219 */ /* 0x080fe400000006ff */
[----:B------:R-:W-:Y:S01]  /*3410*/  SHF.L.U32 R6, R0, R6, RZ ;  /* 0x0000000600067219 */ /* 0x000fe200000006ff */
[----:B------:R2:W-:Y:S04]  /*3420*/  STS [UR6+0x100], R5 ;  /* 0x00010005ff007988 */ /* 0x0005e80008000806 */
[----:B------:R2:W-:Y:S04]  /*3430*/  ATOMS.OR RZ, [UR5+0x14], R4 ;  /* 0x00001404ffff798c */ /* 0x0005e8000b000005 */
[----:B------:R2:W-:Y:S01]  /*3440*/  ATOMS.OR RZ, [UR5+0x18], R6 ;  /* 0x00001806ffff798c */ /* 0x0005e2000b000005 */
[----:B------:R-:W-:Y:S03]  /*3450*/  SYNCS.ARRIVE.TRANS64.RED.A1T0 RZ, [UR4], RZ ;  /* 0x000000ffffff79a7 */ /* 0x000fe60008100404 */
[----:B------:R2:W-:Y:S01]  /*3460*/  ATOMS.XOR RZ, [UR5+0x10], R0 ;  /* 0x00001000ffff798c */ /* 0x0005e2000b800005 */
[----:B------:R-:W-:Y:S05]  /*3470*/  BRA `(.L_x_62) ;  /* 0x0000000000107947 */ /* 0x000fea0003800000 */
.L_x_55:
[----:B------:R-:W-:Y:S02]  /*3480*/  MOV R0, 0xffffffff ;  /* 0xffffffff00007802 */ /* 0x000fe40000000f00 */
[----:B------:R-:W-:-:S03]  /*3490*/  MOV R4, 0x34c0 ;  /* 0x000034c000047802 */ /* 0x000fc60000000f00 */
[----:B------:R1:W-:Y:S04]  /*34a0*/  STS [UR6+0x100], R0 ;  /* 0x00010000ff007988 */ /* 0x0003e80008000806 */
[----:B-1---5:R-:W-:Y:S05]  /*34b0*/  CALL.REL.NOINC `($__internal_1_$__cuda_sm10x_tcgen05_guardrail_trap_phase_invalid_during_alloc) ;  /* 0x0000004000947944 */ /* 0x022fea0003c00000 */
.L_x_62:
[----:B------:R-:W-:Y:S05]  /*34c0*/  WARPSYNC.ALL ;  /* 0x0000000000007948 */ /* 0x000fea0003800000 */
[----:B------:R-:W3:Y:S01]  /*34d0*/  S2UR UR4, SR_CgaCtaId ;  /* 0x00000000000479c3 */ /* 0x000ee20000008800 */
[----:B------:R-:W-:Y:S01]  /*34e0*/  UMOV UR26, 0x400 ;  /* 0x00000400001a7882 */ /* 0x000fe20000000000 */
[----:B------:R-:W-:-:S06]  /*34f0*/  NOP ;  /* 0x0000000000007918 */ /* 0x000fcc0000000000 */
[----:B------:R-:W-:Y:S06]  /*3500*/  BAR.ARV 0x6, 0xa0 ;  /* 0x0182800000007b1d */ /* 0x000fec0000002000 */
[----:B------:R-:W4:Y:S01]  /*3510*/  LDCU UR6, c[0x0][0x38c] ;  /* 0x00007180ff0677ac */ /* 0x000f220008000800 */
[----:B------:R-:W-:Y:S01]  /*3520*/  LOP3.LUT R3, R3, 0xffff, RZ, 0xc0, !PT ;  /* 0x0000ffff03037812 */ /* 0x000fe200078ec0ff */
[----:B-1----:R-:W-:Y:S01]  /*3530*/  IMAD.MOV.U32 R9, RZ, RZ, 0x1 ;  /* 0x00000001ff097424 */ /* 0x002fe200078e00ff */
[----:B------:R-:W-:Y:S01]  /*3540*/  LOP3.LUT R2, R2, 0xffff, RZ, 0xc0, !PT ;  /* 0x0000ffff02027812 */ /* 0x000fe200078ec0ff */
[----:B------:R-:W-:Y:S01]  /*3550*/  IMAD.MOV.U32 R8, RZ, RZ, RZ ;  /* 0x000000ffff087224 */ /* 0x000fe200078e00ff */
[----:B------:R-:W-:Y:S01]  /*3560*/  R2UR UR28, R3 ;  /* 0x00000000031c72ca */ /* 0x000fe200000e0000 */
[----:B------:R-:W-:Y:S01]  /*3570*/  UMOV UR32, URZ ;  /* 0x000000ff00207c82 */ /* 0x000fe20008000000 */
[----:B------:R-:W-:-:S02]  /*3580*/  R2UR UR42, R2 ;  /* 0x00000000022a72ca */ /* 0x000fc400000e0000 */
[----:B------:R-:W-:Y:S01]  /*3590*/  CS2R R2, SRZ ;  /* 0x0000000000027805 */ /* 0x000fe2000001ff00 */
[----:B------:R-:W-:Y:S01]  /*35a0*/  UMOV UR23, URZ ;  /* 0x000000ff00177c82 */ /* 0x000fe20008000000 */
[----:B---3--:R-:W-:Y:S01]  /*35b0*/  ULEA UR26, UR4, UR26, 0x18 ;  /* 0x0000001a041a7291 */ /* 0x008fe2000f8ec0ff */
[----:B------:R-:W-:Y:S01]  /*35c0*/  UMOV UR22, URZ ;  /* 0x000000ff00167c82 */ /* 0x000fe20008000000 */
[----:B------:R-:W-:Y:S02]  /*35d0*/  UISETP.NE.AND UP3, UPT, UR48, URZ, UPT ;  /* 0x000000ff3000728c */ /* 0x000fe4000bf65270 */
[----:B------:R-:W-:Y:S02]  /*35e0*/  UIADD3 UR5, UPT, UPT, UR26, 0x2400, URZ ;  /* 0x000024001a057890 */ /* 0x000fe4000fffe0ff */
[----:B------:R-:W-:-:S03]  /*35f0*/  UIADD3 UR4, UPT, UPT, UR26, 0x8400, URZ ;  /* 0x000084001a047890 */ /* 0x000fc6000fffe0ff */
[----:B--2---:R-:W1:Y:S01]  /*3600*/  LDS R0, [UR26+0x100] ;  /* 0x0001001aff007984 */ /* 0x004e620008000800 */
[----:B----4-:R-:W-:Y:S02]  /*3610*/  UIADD3 UR6, UPT, UPT, UR6, 0x7f, URZ ;  /* 0x0000007f06067890 */ /* 0x010fe4000fffe0ff */
[----:B------:R-:W-:Y:S02]  /*3620*/  USHF.R.U32.HI UR5, URZ, 0x4, UR5 ;  /* 0x00000004ff057899 */ /* 0x000fe40008011605 */
[----:B------:R-:W-:Y:S02]  /*3630*/  USHF.R.S32.HI UR33, URZ, 0x1f, UR6 ;  /* 0x0000001fff217899 */ /* 0x000fe40008011406 */
[----:B------:R-:W-:Y:S02]  /*3640*/  USHF.R.U32.HI UR4, URZ, 0x4, UR4 ;  /* 0x00000004ff047899 */ /* 0x000fe40008011604 */
[----:B------:R-:W-:Y:S02]  /*3650*/  ULEA.HI UR33, UR33, UR6, URZ, 0x7 ;  /* 0x0000000621217291 */ /* 0x000fe4000f8f38ff */
[----:B------:R-:W-:-:S02]  /*3660*/  ULOP3.LUT UR5, UR5, 0x3fff, URZ, 0xc0, !UPT ;  /* 0x00003fff05057892 */ /* 0x000fc4000f8ec0ff */
[----:B------:R-:W-:Y:S02]  /*3670*/  USHF.R.S32.HI UR33, URZ, 0x7, UR33 ;  /* 0x00000007ff217899 */ /* 0x000fe40008011421 */
[----:B------:R-:W-:Y:S02]  /*3680*/  ULOP3.LUT UR30, UR4, 0x3fff, URZ, 0xc0, !UPT ;  /* 0x00003fff041e7892 */ /* 0x000fe4000f8ec0ff */
[----:B------:R-:W-:Y:S01]  /*3690*/  UISETP.LT.AND UP0, UPT, UR33, 0x1, UPT ;  /* 0x000000012100788c */ /* 0x000fe2000bf01270 */
[----:B------:R-:W-:Y:S01]  /*36a0*/  UMOV UR40, 0x0 ;  /* 0x0000000000287882 */ /* 0x000fe20000000000 */
[----:B------:R-:W-:Y:S01]  /*36b0*/  UMOV UR41, 0x8100010 ;  /* 0x0810001000297882 */ /* 0x000fe20000000000 */
[----:B------:R-:W-:Y:S02]  /*36c0*/  ULOP3.LUT UR29, UR5, 0x10000, URZ, 0xfc, !UPT ;  /* 0x00010000051d7892 */ /* 0x000fe4000f8efcff */
[----:B------:R-:W-:Y:S02]  /*36d0*/  ULOP3.LUT UR30, UR30, 0x10000, URZ, 0xfc, !UPT ;  /* 0x000100001e1e7892 */ /* 0x000fe4000f8efcff */
[----:B------:R-:W-:Y:S01]  /*36e0*/  USEL UR43, UR33, 0x1, !UP0 ;  /* 0x00000001212b7887 */ /* 0x000fe2000c000000 */
[----:B------:R-:W-:Y:S01]  /*36f0*/  UMOV UR38, 0x0 ;  /* 0x0000000000267882 */ /* 0x000fe20000000000 */
[----:B------:R-:W-:Y:S01]  /*3700*/  UMOV UR39, 0x8100010 ;  /* 0x0810001000277882 */ /* 0x000fe20000000000 */
[----:B------:R-:W-:Y:S01]  /*3710*/  UMOV UR36, 0x0 ;  /* 0x0000000000247882 */ /* 0x000fe20000000000 */
[----:B------:R-:W-:Y:S01]  /*3720*/  UMOV UR37, 0x8100010 ;  /* 0x0810001000257882 */ /* 0x000fe20000000000 */
[----:B------:R-:W-:Y:S01]  /*3730*/  UMOV UR34, 0x0 ;  /* 0x0000000000227882 */ /* 0x000fe20000000000 */
[----:B------:R-:W-:Y:S01]  /*3740*/  UMOV UR35, 0x8100010 ;  /* 0x0810001000237882 */ /* 0x000fe20000000000 */
[----:B-1----:R-:W-:-:S15]  /*3750*/  R2UR UR44, R0 ;  /* 0x00000000002c72ca */ /* 0x002fde00000e0000 */
.L_x_73:
[C---:B------:R-:W-:Y:S02]  /*3760*/  LEA R0, R8.reuse, UR26, 0x3 ;  /* 0x0000001a08007c11 */ /* 0x040fe4000f8e18ff */
[----:B------:R-:W-:Y:S02]  /*3770*/  SHF.L.U32 R4, R3, 0x1f, RZ ;  /* 0x0000001f03047819 */ /* 0x000fe400000006ff */
[----:B------:R-:W-:Y:S02]  /*3780*/  LEA R5, R8, UR26, 0x4 ;  /* 0x0000001a08057c11 */ /* 0x000fe4000f8e20ff */
[----:B------:R-:W1:Y:S02]  /*3790*/  SYNCS.PHASECHK.TRANS64.TRYWAIT P0, [R0+URZ+0x50], R4 ;  /* 0x00005004000075a7 */ /* 0x000e6400080011ff */
[----:B-1-3--:R-:W-:Y:S05]  /*37a0*/  @!P0 BRA `(.L_x_66) ;  /* 0x0000003800a48947 */ /* 0x00afea0003800000 */
.L_x_128:
[----:B-1----:R-:W1:Y:S01]  /*37b0*/  LDS.128 R4, [R5+0xe0] ;  /* 0x0000e00005047984 */ /* 0x002e620000000c00 */
[----:B------:R-:W-:Y:S02]  /*37c0*/  VIADD R0, R0, 0x60 ;  /* 0x0000006000007836 */ /* 0x000fe40000000000 */
[----:B------:R-:W-:Y:S01]  /*37d0*/  VIADD R8, R8, 0x1 ;  /* 0x0000000108087836 */ /* 0x000fe20000000000 */
[----:B------:R-:W-:Y:S01]  /*37e0*/  @!PT LDS RZ, [RZ] ;  /* 0x00000000fffff984 */ /* 0x000fe20000000800 */
[----:B------:R-:W-:Y:S01]  /*37f0*/  @!PT LDS RZ, [RZ] ;  /* 0x00000000fffff984 */ /* 0x000fe20000000800 */
[----:B------:R-:W-:Y:S01]  /*3800*/  @!PT LDS RZ, [RZ] ;  /* 0x00000000fffff984 */ /* 0x000fe20000000800 */
[----:B------:R-:W-:Y:S01]  /*3810*/  @!PT LDS RZ, [RZ] ;  /* 0x00000000fffff984 */ /* 0x000fe20000000800 */
[----:B------:R2:W-:Y:S06]  /*3820*/  MEMBAR.ALL.CTA ;  /* 0x0000000000007992 */ /* 0x0005ec0000008000 */
[----:B--2---:R-:W2:Y:S01]  /*3830*/  FENCE.VIEW.ASYNC.S ;  /* 0x00000000000073c6 */ /* 0x004ea20000000000 */
[----:B------:R-:W-:-:S04]  /*3840*/  PRMT R0, RZ, 0x654, R0 ;  /* 0x00000654ff007816 */ /* 0x000fc80000000000 */
[----:B--2---:R2:W-:Y:S01]  /*3850*/  SYNCS.ARRIVE.TRANS64.RED.A1T0 RZ, [R0+URZ], RZ ;  /* 0x000000ff00ff79a7 */ /* 0x0045e200081004ff */
[----:B-1----:R-:W-:Y:S01]  /*3860*/  LOP3.LUT P1, RZ, R6, 0x1, RZ, 0xc0, !PT ;  /* 0x0000000106ff7812 */ /* 0x002fe2000782c0ff */
[----:B--2---:R-:W-:-:S12]  /*3870*/  BRA.U UP3, `(.L_x_67) ;  /* 0x0000000503087547 */ /* 0x004fd8000b800000 */
[----:B------:R-:W1:Y:S01]  /*3880*/  LDCU UR4, c[0x0][0x38c] ;  /* 0x00007180ff0477ac */ /* 0x000e620008000800 */
[----:B------:R-:W-:Y:S02]  /*3890*/  PLOP3.LUT P2, PT, PT, PT, PT, 0x80, 0x8 ;  /* 0x000000000008781c */ /* 0x000fe40003f4f070 */
[----:B------:R-:W-:Y:S01]  /*38a0*/  SHF.L.U32 R4, R9, 0x1f, RZ ;  /* 0x0000001f09047819 */ /* 0x000fe200000006ff */
[----:B------:R-:W-:Y:S02]  /*38b0*/  ULEA UR31, UR32, UR26, 0x3 ;  /* 0x0000001a201f7291 */ /* 0x000fe4000f8e18ff */
[----:B------:R-:W-:Y:S02]  /*38c0*/  ULEA UR11, UR32, UR44, 0x5 ;  /* 0x0000002c200b7291 */ /* 0x000fe4000f8e28ff */
[----:B-1----:R-:W-:-:S06]  /*38d0*/  UISETP.GE.AND UP0, UPT, UR4, 0x1, UPT ;  /* 0x000000010400788c */ /* 0x002fcc000bf06270 */
[----:B------:R-:W-:-:S05]  /*38e0*/  PLOP3.LUT P0, PT, PT, PT, UP0, 0x80, 0x8 ;  /* 0x000000000008781c */ /* 0x000fca0003f0f008 */
[----:B------:R-:W-:-:S08]  /*38f0*/  @UP0 ULEA UR4, UR23, UR26, 0x3 ;  /* 0x0000001a17040291 */ /* 0x000fd0000f8e18ff */
[----:B------:R-:W-:-:S04]  /*3900*/  @P0 SHF.L.U32 R0, R2, 0x1f, RZ ;  /* 0x0000001f02000819 */ /* 0x000fc800000006ff */
[----:B------:R1:W2:Y:S01]  /*3910*/  @P0 SYNCS.PHASECHK.TRANS64.TRYWAIT P2, [UR4], R0 ;  /* 0x00000000ff0005a7 */ /* 0x0002a20008041104 */
[----:B------:R-:W3:Y:S02]  /*3920*/  SYNCS.PHASECHK.TRANS64.TRYWAIT P0, [UR31+0x90], R4 ;  /* 0x00009004ff0075a7 */ /* 0x000ee4000800111f */
[----:B-123--:R-:W-:Y:S05]  /*3930*/  @!P0 BRA `(.L_x_68) ;  /* 0x0000003800548947 */ /* 0x00efea0003800000 */
.L_x_130:
[----:B------:R-:W-:Y:S01]  /*3940*/  UMOV UR27, UR22 ;  /* 0x00000016001b7c82 */ /* 0x000fe20008000000 */
[----:B------:R-:W-:Y:S05]  /*3950*/  BRA.U !UP0, `(.L_x_69) ;  /* 0x0000000108c07547 */ /* 0x000fea000b800000 */
[----:B------:R-:W-:Y:S02]  /*3960*/  UIADD3 UR27, UPT, UPT, UR43, UR22, URZ ;  /* 0x000000162b1b7290 */ /* 0x000fe4000fffe0ff */
[----:B------:R-:W-:Y:S01]  /*3970*/  UPLOP3.LUT UP2, UPT, UPT, UPT, UPT, 0x40, 0x4 ;  /* 0x000000000004789c */ /* 0x000fe20003f4e870 */
[----:B------:R-:W-:Y:S01]  /*3980*/  UMOV UR24, UR33 ;  /* 0x0000002100187c82 */ /* 0x000fe20008000000 */
[----:B------:R-:W-:-:S09]  /*3990*/  UMOV UR10, UR23 ;  /* 0x00000017000a7c82 */ /* 0x000fd20008000000 */
.L_x_72:
[----:B--2---:R-:W-:Y:S01]  /*39a0*/  ULEA UR5, UR10, UR26, 0x3 ;  /* 0x0000001a0a057291 */ /* 0x004fe2000f8e18ff */
[----:B---3--:R-:W-:Y:S11]  /*39b0*/  @P2 BRA `(.L_x_70) ;  /* 0x00000000000c2947 */ /* 0x008ff60003800000 */
[----:B-1----:R-:W-:Y:S04]  /*39c0*/  SHF.L.U32 R4, R2, 0x1f, RZ ;  /* 0x0000001f02047819 */ /* 0x002fe800000006ff */
[----:B------:R-:W1:Y:S02]  /*39d0*/  SYNCS.PHASECHK.TRANS64.TRYWAIT P0, [UR5], R4 ;  /* 0x00000004ff0075a7 */ /* 0x000e640008001105 */
[----:B-1----:R-:W-:Y:S05]  /*39e0*/  @!P0 BRA `(.L_x_71) ;  /* 0x0000003800408947 */ /* 0x002fea0003800000 */
.L_x_70:
[----:B------:R-:W-:Y:S01]  /*39f0*/  UISETP.NE.AND UP0, UPT, UR24, 0x1, UPT ;  /* 0x000000011800788c */ /* 0x000fe2000bf05270 */
[----:B------:R-:W-:Y:S01]  /*3a00*/  PLOP3.LUT P2, PT, PT, PT, PT, 0x80, 0x8 ;  /* 0x000000000008781c */ /* 0x000fe20003f4f070 */
[----:B------:R-:W-:Y:S02]  /*3a10*/  UIADD3 UR4, UPT, UPT, UR10, 0x1, URZ ;  /* 0x000000010a047890 */ /* 0x000fe4000fffe0ff */
[----:B------:R-:W-:Y:S02]  /*3a20*/  UIADD3 UR25, UPT, UPT, UR5, 0x18, URZ ;  /* 0x0000001805197890 */ /* 0x000fe4000fffe0ff */
[----:B------:R-:W-:Y:S01]  /*3a30*/  UISETP.NE.AND UP1, UPT, UR4, 0x3, UPT ;  /* 0x000000030400788c */ /* 0x000fe2000bf25270 */
[----:B------:R-:W-:Y:S01]  /*3a40*/  PLOP3.LUT P0, PT, PT, PT, UP0, 0x80, 0x8 ;  /* 0x000000000008781c */ /* 0x000fe20003f0f008 */
[----:B------:R-:W-:Y:S02]  /*3a50*/  UIADD3 UR22, UPT, UPT, UR22, 0x1, URZ ;  /* 0x0000000116167890 */ /* 0x000fe4000fffe0ff */
[----:B------:R-:W-:Y:S02]  /*3a60*/  USEL UR6, URZ, 0x1, UP1 ;  /* 0x00000001ff067887 */ /* 0x000fe40008800000 */
[----:B------:R-:W-:Y:S02]  /*3a70*/  USEL UR23, UR4, URZ, UP1 ;  /* 0x000000ff04177287 */ /* 0x000fe40008800000 */
[----:B------:R-:W-:Y:S02]  /*3a80*/  UIADD3 UR24, UPT, UPT, UR24, -0x1, URZ ;  /* 0xffffffff18187890 */ /* 0x000fe4000fffe0ff */
[----:B------:R-:W-:Y:S01]  /*3a90*/  @UP0 ULEA UR4, UR23, UR26, 0x3 ;  /* 0x0000001a17040291 */ /* 0x000fe2000f8e18ff */
[----:B------:R-:W-:Y:S01]  /*3aa0*/  LOP3.LUT R2, R2, UR6, RZ, 0x3c, !PT ;  /* 0x0000000602027c12 */ /* 0x000fe2000f8e3cff */
[----:B------:R-:W-:Y:S02]  /*3ab0*/  ULEA UR6, UR10, UR30, 0x8 ;  /* 0x0000001e0a067291 */ /* 0x000fe4000f8e40ff */
[----:B------:R-:W-:Y:S01]  /*3ac0*/  UISETP.NE.AND UP0, UPT, UR22, UR27, UPT ;  /* 0x0000001b1600728c */ /* 0x000fe2000bf05270 */
[----:B-1----:R-:W-:Y:S01]  /*3ad0*/  @P0 SHF.L.U32 R0, R2, 0x1f, RZ ;  /* 0x0000001f02000819 */ /* 0x002fe200000006ff */
[----:B------:R-:W-:Y:S02]  /*3ae0*/  UIADD3 UR20, UPT, UPT, UR6, 0x2, URZ ;  /* 0x0000000206147890 */ /* 0x000fe4000fffe0ff */
[----:B------:R-:W-:Y:S01]  /*3af0*/  UIADD3 UR16, UPT, UPT, UR6, 0x4, URZ ;  /* 0x0000000406107890 */ /* 0x000fe2000fffe0ff */
[----:B------:R2:W3:Y:S01]  /*3b00*/  @P0 SYNCS.PHASECHK.TRANS64.TRYWAIT P2, [UR4], R0 ;  /* 0x00000000ff0005a7 */ /* 0x0004e20008041104 */
[----:B------:R-:W-:Y:S02]  /*3b10*/  ULEA UR4, UR10, UR29, 0x9 ;  /* 0x0000001d0a047291 */ /* 0x000fe4000f8e48ff */
[----:B------:R-:W-:Y:S02]  /*3b20*/  UIADD3 UR12, UPT, UPT, UR6, 0x6, URZ ;  /* 0x00000006060c7890 */ /* 0x000fe4000fffe0ff */
[----:B------:R-:W-:Y:S02]  /*3b30*/  UIADD3 UR18, UPT, UPT, UR4, 0x2, URZ ;  /* 0x0000000204127890 */ /* 0x000fe4000fffe0ff */
[----:B------:R-:W-:Y:S02]  /*3b40*/  UIADD3 UR14, UPT, UPT, UR4, 0x4, URZ ;  /* 0x00000004040e7890 */ /* 0x000fe4000fffe0ff */
[----:B------:R-:W-:Y:S01]  /*3b50*/  UIADD3 UR8, UPT, UPT, UR4, 0x6, URZ ;  /* 0x0000000604087890 */ /* 0x000fe2000fffe0ff */
[----:B------:R-:W-:Y:S01]  /*3b60*/  UMOV UR7, 0x40004040 ;  /* 0x4000404000077882 */ /* 0x000fe20000000000 */
[----:B------:R-:W-:Y:S01]  /*3b70*/  UMOV UR5, 0x40004040 ;  /* 0x4000404000057882 */ /* 0x000fe20000000000 */
[----:B------:R-:W-:Y:S01]  /*3b80*/  UMOV UR21, 0x40004040 ;  /* 0x4000404000157882 */ /* 0x000fe20000000000 */
[----:B------:R2:W-:Y:S01]  /*3b90*/  UTCQMMA.2CTA gdesc[UR4], gdesc[UR6], tmem[UR11], tmem[UR40], idesc[UR41], UP2 ;  /* 0x00ff2806040075ea */ /* 0x0005e2000920030b */
[----:B------:R-:W-:Y:S01]  /*3ba0*/  UPLOP3.LUT UP2, UPT, UPT, UPT, UPT, 0x80, 0x8 ;  /* 0x000000000008789c */ /* 0x000fe20003f4f070 */
[----:B------:R-:W-:Y:S01]  /*3bb0*/  UMOV UR19, 0x40004040 ;  /* 0x4000404000137882 */ /* 0x000fe20000000000 */
[----:B------:R-:W-:Y:S01]  /*3bc0*/  UMOV UR17, 0x40004040 ;  /* 0x4000404000117882 */ /* 0x000fe20000000000 */
[----:B------:R2:W-:Y:S01]  /*3bd0*/  UTCQMMA.2CTA gdesc[UR18], gdesc[UR20], tmem[UR11], tmem[UR38], idesc[UR39], UPT ;  /* 0x00ff2614120075ea */ /* 0x0005e2000ba0030b */
[----:B------:R-:W-:Y:S01]  /*3be0*/  UMOV UR15, 0x40004040 ;  /* 0x40004040000f7882 */ /* 0x000fe20000000000 */
[----:B------:R-:W-:Y:S01]  /*3bf0*/  UMOV UR13, 0x40004040 ;  /* 0x40004040000d7882 */ /* 0x000fe20000000000 */
[----:B------:R-:W-:Y:S01]  /*3c00*/  UMOV UR9, 0x40004040 ;  /* 0x4000404000097882 */ /* 0x000fe20000000000 */
[----:B------:R2:W-:Y:S01]  /*3c10*/  UTCQMMA.2CTA gdesc[UR14], gdesc[UR16], tmem[UR11], tmem[UR36], idesc[UR37], UPT ;  /* 0x00ff24100e0075ea */ /* 0x0005e2000ba0030b */
[----:B------:R2:W-:Y:S01]  /*3c20*/  UTCQMMA.2CTA gdesc[UR8], gdesc[UR12], tmem[UR11], tmem[UR34], idesc[UR35], UPT ;  /* 0x00ff220c080075ea */ /* 0x0005e2000ba0030b */
[----:B------:R2:W-:Y:S01]  /*3c30*/  UTCBAR.2CTA.MULTICAST [UR25], URZ, UR28 ;  /* 0x000000ff190073e9 */ /* 0x0005e2000820081c */
[----:B------:R-:W-:Y:S01]  /*3c40*/  UMOV UR10, UR23 ;  /* 0x00000017000a7c82 */ /* 0x000fe20008000000 */
[----:B------:R-:W-:Y:S05]  /*3c50*/  BRA.U UP0, `(.L_x_72) ;  /* 0xfffffffd00507547 */ /* 0x000fea000b83ffff */
.L_x_69:
[----:B--2---:R-:W-:Y:S01]  /*3c60*/  UIADD3 UR4, UPT, UPT, UR31, 0x70, URZ ;  /* 0x000000701f047890 */ /* 0x004fe2000fffe0ff */
[----:B------:R-:W-:-:S08]  /*3c70*/  UMOV UR22, UR27 ;  /* 0x0000001b00167c82 */ /* 0x000fd00008000000 */
[----:B------:R2:W-:Y:S01]  /*3c80*/  UTCBAR.2CTA.MULTICAST [UR4], URZ, UR42 ;  /* 0x000000ff040073e9 */ /* 0x0005e2000820082a */
[----:B------:R-:W-:Y:S02]  /*3c90*/  NOP ;  /* 0x0000000000007918 */ /* 0x000fe40000000000 */
.L_x_67:
[----:B--2---:R-:W-:Y:S01]  /*3ca0*/  UIADD3 UR4, UPT, UPT, UR32, 0x1, URZ ;  /* 0x0000000120047890 */ /* 0x004fe2000fffe0ff */
[----:B------:R-:W-:-:S03]  /*3cb0*/  ISETP.NE.AND P0, PT, R8, 0x2, PT ;  /* 0x000000020800780c */ /* 0x000fc60003f05270 */
[----:B------:R-:W-:Y:S01]  /*3cc0*/  UISETP.NE.AND UP0, UPT, UR4, 0x4, UPT ;  /* 0x000000040400788c */ /* 0x000fe2000bf05270 */
[----:B-1----:R-:W-:Y:S02]  /*3cd0*/  SEL R0, RZ, 0x1, P0 ;  /* 0x00000001ff007807 */ /* 0x002fe40000000000 */
[----:B------:R-:W-:Y:S01]  /*3ce0*/  SEL R8, R8, RZ, P0 ;  /* 0x000000ff08087207 */ /* 0x000fe20000000000 */
[----:B------:R-:W-:Y:S01]  /*3cf0*/  USEL UR5, URZ, 0x1, UP0 ;  /* 0x00000001ff057887 */ /* 0x000fe20008000000 */
[----:B------:R-:W-:Y:S01]  /*3d00*/  LOP3.LUT R3, R3, R0, RZ, 0x3c, !PT ;  /* 0x0000000003037212 */ /* 0x000fe200078e3cff */
[----:B------:R-:W-:-:S04]  /*3d10*/  USEL UR32, UR4, URZ, UP0 ;  /* 0x000000ff04207287 */ /* 0x000fc80008000000 */
[----:B------:R-:W-:Y:S01]  /*3d20*/  LOP3.LUT R9, R9, UR5, RZ, 0x3c, !PT ;  /* 0x0000000509097c12 */ /* 0x000fe2000f8e3cff */
[----:B------:R-:W-:Y:S07]  /*3d30*/  @P1 BRA `(.L_x_73) ;  /* 0xfffffff800881947 */ /* 0x000fee000383ffff */
[----:B------:R-:W1:Y:S01]  /*3d40*/  S2UR UR8, SR_CgaCtaId ;  /* 0x00000000000879c3 */ /* 0x000e620000008800 */
[----:B------:R-:W-:Y:S01]  /*3d50*/  ELECT P0, URZ, PT ;  /* 0x0000000000ff782f */ /* 0x000fe20003800000 */
[----:B------:R-:W-:Y:S01]  /*3d60*/  HFMA2 R0, -RZ, RZ, 0, 5.9604644775390625e-08 ;  /* 0x00000001ff007431 */ /* 0x000fe200000001ff */
[----:B------:R-:W-:-:S05]  /*3d70*/  UMOV UR4, 0x40 ;  /* 0x0000004000047882 */ /* 0x000fca0000000000 */
[----:B------:R-:W-:Y:S01]  /*3d80*/  UVIRTCOUNT.DEALLOC.SMPOOL 0x80 ;  /* 0x000000800000784c */ /* 0x000fe20000000000 */
[----:B------:R-:W-:Y:S02]  /*3d90*/  UISETP.NE.AND UP1, UPT, UR48, URZ, UPT ;  /* 0x000000ff3000728c */ /* 0x000fe4000bf25270 */
[----:B-1----:R-:W-:-:S09]  /*3da0*/  ULEA UR8, UR8, UR4, 0x18 ;  /* 0x0000000408087291 */ /* 0x002fd2000f8ec0ff */
[----:B------:R1:W-:Y:S01]  /*3db0*/  @P0 STS.U8 [UR8+0x1c], R0 ;  /* 0x00001c00ff000988 */ /* 0x0003e20008000008 */
[----:B------:R-:W-:Y:S05]  /*3dc0*/  BRA.U UP1, `(.L_x_74) ;  /* 0x0000000101a07547 */ /* 0x000fea000b800000 */
[----:B------:R-:W-:Y:S01]  /*3dd0*/  UIADD3 UR7, UPT, UPT, UR26, 0x90, URZ ;  /* 0x000000901a077890 */ /* 0x000fe2000fffe0ff */
[----:B------:R-:W-:-:S03]  /*3de0*/  SHF.L.U32 R2, R9, 0x1f, RZ ;  /* 0x0000001f09027819 */ /* 0x000fc600000006ff */
[----:B------:R-:W-:-:S09]  /*3df0*/  ULEA UR4, UR32, UR7, 0x3 ;  /* 0x0000000720047291 */ /* 0x000fd2000f8e18ff */
[----:B------:R-:W2:Y:S02]  /*3e00*/  SYNCS.PHASECHK.TRANS64.TRYWAIT P0, [UR4], R2 ;  /* 0x00000002ff0075a7 */ /* 0x000ea40008001104 */
[----:B--2---:R-:W-:Y:S05]  /*3e10*/  @!P0 BRA `(.L_x_75) ;  /* 0x00000034004c8947 */ /* 0x004fea0003800000 */
.L_x_133:
[----:B------:R-:W-:-:S04]  /*3e20*/  UIADD3 UR4, UPT, UPT, UR32, 0x1, URZ ;  /* 0x0000000120047890 */ /* 0x000fc8000fffe0ff */
[----:B------:R-:W-:-:S04]  /*3e30*/  UISETP.NE.AND UP0, UPT, UR4, 0x4, UPT ;  /* 0x000000040400788c */ /* 0x000fc8000bf05270 */
[----:B------:R-:W-:Y:S02]  /*3e40*/  USEL UR6, URZ, 0x1, UP0 ;  /* 0x00000001ff067887 */ /* 0x000fe40008000000 */
[----:B------:R-:W-:-:S04]  /*3e50*/  USEL UR4, UR4, URZ, UP0 ;  /* 0x000000ff04047287 */ /* 0x000fc80008000000 */
[----:B------:R-:W-:Y:S01]  /*3e60*/  ULEA UR5, UR4, UR7, 0x3 ;  /* 0x0000000704057291 */ /* 0x000fe2000f8e18ff */
[----:B-1----:R-:W-:-:S04]  /*3e70*/  LOP3.LUT R2, R9, UR6, RZ, 0x3c, !PT ;  /* 0x0000000609027c12 */ /* 0x002fc8000f8e3cff */
[----:B------:R-:W-:-:S04]  /*3e80*/  SHF.L.U32 R3, R2, 0x1f, RZ ;  /* 0x0000001f02037819 */ /* 0x000fc800000006ff */
[----:B------:R-:W1:Y:S02]  /*3e90*/  SYNCS.PHASECHK.TRANS64.TRYWAIT P0, [UR5], R3 ;  /* 0x00000003ff0075a7 */ /* 0x000e640008001105 */
[----:B-1----:R-:W-:Y:S05]  /*3ea0*/  @!P0 BRA `(.L_x_76) ;  /* 0x0000003400408947 */ /* 0x002fea0003800000 */
.L_x_135:
        /* <DEDUP_REMOVED lines=9> */
.L_x_137:
[----:B------:R-:W-:-:S04]  /*3f40*/  UIADD3 UR4, UPT, UPT, UR4, 0x1, URZ ;  /* 0x0000000104047890 */ /* 0x000fc8000fffe0ff */
[----:B------:R-:W-:-:S04]  /*3f50*/  UISETP.NE.AND UP0, UPT, UR4, 0x4, UPT ;  /* 0x000000040400788c */ /* 0x000fc8000bf05270 */
[----:B------:R-:W-:Y:S02]  /*3f60*/  USEL UR5, URZ, 0x1, UP0 ;  /* 0x00000001ff057887 */ /* 0x000fe40008000000 */
[----:B------:R-:W-:-:S04]  /*3f70*/  USEL UR4, UR4, URZ, UP0 ;  /* 0x000000ff04047287 */ /* 0x000fc80008000000 */
[----:B------:R-:W-:Y:S01]  /*3f80*/  ULEA UR4, UR4, UR7, 0x3 ;  /* 0x0000000704047291 */ /* 0x000fe2000f8e18ff */
[----:B------:R-:W-:-:S04]  /*3f90*/  LOP3.LUT R2, R2, UR5, RZ, 0x3c, !PT ;  /* 0x0000000502027c12 */ /* 0x000fc8000f8e3cff */
[----:B------:R-:W-:Y:S01]  /*3fa0*/  SHF.L.U32 R2, R2, 0x1f, RZ ;  /* 0x0000001f02027819 */ /* 0x000fe200000006ff */
[----:B-1----:R-:W-:-:S04]  /*3fb0*/  IMAD.U32 R0, RZ, RZ, UR4 ;  /* 0x00000004ff007e24 */ /* 0x002fc8000f8e00ff */
[----:B------:R1:W2:Y:S03]  /*3fc0*/  SYNCS.PHASECHK.TRANS64.TRYWAIT P0, [R0+URZ], R2 ;  /* 0x00000002000075a7 */ /* 0x0002a600080011ff */
[----:B--2---:R-:W-:Y:S05]  /*3fd0*/  @!P0 NANOSLEEP.SYNCS 0x989680 ;  /* 0x009896800000895d */ /* 0x004fea0003900000 */
[----:B------:R-:W2:Y:S02]  /*3fe0*/  @!P0 SYNCS.PHASECHK.TRANS64 P0, [R0+URZ], R2 ;  /* 0x00000002000085a7 */ /* 0x000ea400080010ff */
[----:B--2---:R-:W-:Y:S05]  /*3ff0*/  @P0 BRA `(.L_x_78) ;  /* 0x0000000000200947 */ /* 0x004fea0003800000 */
.L_x_79:
[----:B--2---:R2:W4:Y:S02]  /*4000*/  SYNCS.PHASECHK.TRANS64.TRYWAIT P0, [R0+URZ], R2 ;  /* 0x00000002000075a7 */ /* 0x00452400080011ff */
[----:B----4-:R-:W-:Y:S05]  /*4010*/  @!P0 NANOSLEEP.SYNCS 0x989680 ;  /* 0x009896800000895d */ /* 0x010fea0003900000 */
[----:B------:R-:W4:Y:S02]  /*4020*/  @!P0 SYNCS.PHASECHK.TRANS64 P0, [R0+URZ], R2 ;  /* 0x00000002000085a7 */ /* 0x000f2400080010ff */
[----:B----4-:R-:W-:Y:S05]  /*4030*/  @!P0 BRA `(.L_x_79) ;  /* 0xfffffffc00f08947 */ /* 0x010fea000383ffff */
[----:B------:R-:W-:Y:S05]  /*4040*/  BRA `(.L_x_78) ;  /* 0x00000000000c7947 */ /* 0x000fea0003800000 */
.L_x_74:
[----:B------:R-:W-:-:S04]  /*4050*/  UIADD3 UR4, UPT, UPT, UR26, 0xd0, URZ ;  /* 0x000000d01a047890 */ /* 0x000fc8000fffe0ff */
[----:B------:R-:W-:-:S09]  /*4060*/  UPRMT UR4, UR47, 0x654, UR4 ;  /* 0x000006542f047896 */ /* 0x000fd20008000004 */
[----:B------:R-:W-:Y:S03]  /*4070*/  SYNCS.ARRIVE.TRANS64.RED.A1T0 RZ, [UR4], RZ ;  /* 0x000000ffffff79a7 */ /* 0x000fe60008100404 */
.L_x_78:
[----:B-12---:R-:W-:Y:S01]  /*4080*/  SHF.L.U32 R2, RZ, 0x1f, RZ ;  /* 0x0000001fff027819 */ /* 0x006fe200000006ff */
[----:B------:R-:W-:Y:S01]  /*4090*/  UIADD3 UR4, UPT, UPT, UR26, 0xd0, URZ ;  /* 0x000000d01a047890 */ /* 0x000fe2000fffe0ff */
[----:B------:R-:W-:Y:S02]  /*40a0*/  PLOP3.LUT P0, PT, PT, PT, UP1, 0x80, 0x8 ;  /* 0x000000000008781c */ /* 0x000fe40003f0f018 */
[----:B------:R-:W1:Y:S02]  /*40b0*/  SYNCS.PHASECHK.TRANS64.TRYWAIT P1, [UR26+0xd0], R2 ;  /* 0x0000d002ff0075a7 */ /* 0x000e64000802111a */
[----:B-1----:R-:W-:Y:S09]  /*40c0*/  @!P1 BRA `(.L_x_80) ;  /* 0x0000003000e89947 */ /* 0x002ff20003800000 */
.L_x_139:
[----:B------:R-:W-:Y:S01]  /*40d0*/  @!UP1 UPRMT UR4, UR47, 0x654, UR4 ;  /* 0x000006542f049896 */ /* 0x000fe20008000004 */
[----:B------:R-:W-:Y:S01]  /*40e0*/  UMOV UR5, 0xffff ;  /* 0x0000ffff00057882 */ /* 0x000fe20000000000 */
[----:B------:R-:W-:-:S07]  /*40f0*/  UMOV UR6, 0x1 ;  /* 0x0000000100067882 */ /* 0x000fce0000000000 */
[----:B------:R-:W-:Y:S01]  /*4100*/  @!P0 SYNCS.ARRIVE.TRANS64.RED.A1T0 RZ, [UR4], RZ ;  /* 0x000000ffffff89a7 */ /* 0x000fe20008100404 */
[----:B------:R-:W-:Y:S01]  /*4110*/  NOP ;  /* 0x0000000000007918 */ /* 0x000fe20000000000 */
[----:B-1----:R-:W1:Y:S01]  /*4120*/  LDS R0, [UR8+0x14] ;  /* 0x00001408ff007984 */ /* 0x002e620008000800 */
[----:B------:R-:W-:-:S04]  /*4130*/  ULOP3.LUT UR4, UR44, 0xffff, URZ, 0xc0, !UPT ;  /* 0x0000ffff2c047892 */ /* 0x000fc8000f8ec0ff */
[----:B------:R-:W-:-:S04]  /*4140*/  USHF.R.U32.HI UR4, URZ, 0x5, UR4 ;  /* 0x00000005ff047899 */ /* 0x000fc80008011604 */
[----:B------:R-:W-:Y:S02]  /*4150*/  USHF.L.U32 UR5, UR5, UR4, URZ ;  /* 0x0000000405057299 */ /* 0x000fe400080006ff */
[----:B------:R-:W-:-:S04]  /*4160*/  USHF.L.U32 UR4, UR6, UR4, URZ ;  /* 0x0000000406047299 */ /* 0x000fc800080006ff */
[----:B-1----:R-:W-:-:S04]  /*4170*/  LOP3.LUT R0, R0, UR5, RZ, 0xc0, !PT ;  /* 0x0000000500007c12 */ /* 0x002fc8000f8ec0ff */
[----:B------:R-:W-:-:S13]  /*4180*/  ISETP.NE.AND P0, PT, R0, UR5, PT ;  /* 0x0000000500007c0c */ /* 0x000fda000bf05270 */
[----:B------:R-:W-:Y:S05]  /*4190*/  @P0 BRA `(.L_x_81) ;  /* 0x0000000000580947 */ /* 0x000fea0003800000 */
[----:B------:R-:W1:Y:S02]  /*41a0*/  LDS R0, [UR8+0x18] ;  /* 0x00001808ff007984 */ /* 0x000e640008000800 */
[----:B-1----:R-:W-:-:S04]  /*41b0*/  LOP3.LUT R0, R0, UR4, RZ, 0xc0, !PT ;  /* 0x0000000400007c12 */ /* 0x002fc8000f8ec0ff */
[----:B------:R-:W-:-:S13]  /*41c0*/  ISETP.NE.AND P0, PT, R0, UR4, PT ;  /* 0x0000000400007c0c */ /* 0x000fda000bf05270 */
[----:B------:R-:W-:Y:S05]  /*41d0*/  @P0 BRA `(.L_x_82) ;  /* 0x00000000003c0947 */ /* 0x000fea0003800000 */
[----:B------:R-:W1:Y:S01]  /*41e0*/  S2R R2, SR_LANEID ;  /* 0x0000000000027919 */ /* 0x000e620000000000 */
[----:B------:R-:W-:-:S06]  /*41f0*/  ULOP3.LUT UR5, URZ, UR5, URZ, 0x33, !UPT ;  /* 0x00000005ff057292 */ /* 0x000fcc000f8e33ff */
[----:B------:R-:W-:-:S04]  /*4200*/  IMAD.U32 R0, RZ, RZ, UR5 ;  /* 0x00000005ff007e24 */ /* 0x000fc8000f8e00ff */
[----:B------:R2:W4:Y:S02]  /*4210*/  REDUX UR7, R0 ;  /* 0x00000000000773c4 */ /* 0x0005240000000000 */
[----:B------:R1:W-:Y:S01]  /*4220*/  UTCATOMSWS.AND URZ, UR5 ;  /* 0x0000000500ff79e3 */ /* 0x0003e20008000000 */
[----:B--2---:R-:W-:Y:S01]  /*4230*/  LOP3.LUT R0, RZ, UR4, RZ, 0x33, !PT ;  /* 0x00000004ff007c12 */ /* 0x004fe2000f8e33ff */
[----:B------:R-:W-:Y:S02]  /*4240*/  VOTEU.ANY UR4, UPT, PT ;  /* 0x0000000000047886 */ /* 0x000fe400038e0100 */
[----:B------:R-:W-:Y:S02]  /*4250*/  UFLO.U32 UR4, UR4 ;  /* 0x00000004000472bd */ /* 0x000fe400080e0000 */
[----:B------:R-:W2:Y:S04]  /*4260*/  REDUX UR6, R0 ;  /* 0x00000000000673c4 */ /* 0x000ea80000000000 */
[----:B-1----:R-:W-:-:S02]  /*4270*/  ISETP.EQ.U32.AND P0, PT, R2, UR4, PT ;  /* 0x0000000402007c0c */ /* 0x002fc4000bf02070 */
[----:B----4-:R-:W-:-:S11]  /*4280*/  MOV R2, UR7 ;  /* 0x0000000700027c02 */ /* 0x010fd60008000f00 */
[----:B------:R1:W-:Y:S01]  /*4290*/  @P0 ATOMS.AND RZ, [UR8+0x14], R2 ;  /* 0x00001402ffff098c */ /* 0x0003e2000a800008 */
[----:B--2---:R-:W-:-:S05]  /*42a0*/  IMAD.U32 R0, RZ, RZ, UR6 ;  /* 0x00000006ff007e24 */ /* 0x004fca000f8e00ff */
[----:B------:R1:W-:Y:S01]  /*42b0*/  @P0 ATOMS.AND RZ, [UR8+0x18], R0 ;  /* 0x00001800ffff098c */ /* 0x0003e2000a800008 */
[----:B------:R-:W-:Y:S05]  /*42c0*/  BRA `(.L_x_83) ;  /* 0x0000000000147947 */ /* 0x000fea0003800000 */
.L_x_82:
[----:B------:R-:W-:Y:S02]  /*42d0*/  MOV R2, 0x42f0 ;  /* 0x000042f000027802 */ /* 0x000fe40000000f00 */
[----:B---3-5:R-:W-:Y:S05]  /*42e0*/  CALL.REL.NOINC `($__internal_0_$__cuda_sm10x_tcgen05_guardrail_trap_col_being_dealloced_not_returned_by_alloc) ;  /* 0x0000003000fc7944 */ /* 0x028fea0003c00000 */
[----:B------:R-:W-:Y:S05]  /*42f0*/  BRA `(.L_x_83) ;  /* 0x0000000000087947 */ /* 0x000fea0003800000 */
.L_x_81:
[----:B------:R-:W-:Y:S02]  /*4300*/  MOV R2, 0x4320 ;  /* 0x0000432000027802 */ /* 0x000fe40000000f00 */
[----:B---3-5:R-:W-:Y:S05]  /*4310*/  CALL.REL.NOINC `($__internal_2_$__cuda_sm10x_tcgen05_guardrail_trap_unallocated_columns_being_dealloced) ;  /* 0x0000003400087944 */ /* 0x028fea0003c00000 */
.L_x_83:
[----:B------:R-:W-:Y:S01]  /*4320*/  NOP ;  /* 0x0000000000007918 */ /* 0x000fe20000000000 */
[----:B------:R-:W-:Y:S05]  /*4330*/  EXIT ;  /* 0x000000000000794d */ /* 0x000fea0003800000 */
.L_x_54:
[----:B------:R-:W-:-:S09]  /*4340*/  UISETP.NE.OR UP0, UPT, UR13, 0x3, !UP3 ;  /* 0x000000030d00788c */ /* 0x000fd2000df05670 */
[----:B------:R-:W-:Y:S05]  /*4350*/  BRA.U UP0, `(.L_x_84) ;  /* 0x0000000d000c7547 */ /* 0x000fea000b800000 */
[----:B------:R-:W1:Y:S01]  /*4360*/  S2UR UR10, SR_CgaCtaId ;  /* 0x00000000000a79c3 */ /* 0x000e620000008800 */
[----:B------:R-:W2:Y:S01]  /*4370*/  LDCU UR26, c[0x0][0x370] ;  /* 0x00006e00ff1a77ac */ /* 0x000ea20008000800 */
[----:B------:R-:W-:Y:S02]  /*4380*/  HFMA2 R13, -RZ, RZ, 0, 0 ;  /* 0x00000000ff0d7431 */ /* 0x000fe400000001ff */
[----:B------:R-:W-:Y:S01]  /*4390*/  IMAD.MOV.U32 R15, RZ, RZ, 0x1 ;  /* 0x00000001ff0f7424 */ /* 0x000fe200078e00ff */
[----:B------:R-:W-:Y:S01]  /*43a0*/  MOV R12, 0x1000 ;  /* 0x00001000000c7802 */ /* 0x000fe20000000f00 */
[----:B------:R-:W2:Y:S01]  /*43b0*/  LDCU.128 UR28, c[0x0][0xb10] ;  /* 0x00016200ff1c77ac */ /* 0x000ea20008000c00 */
[----:B------:R-:W-:Y:S01]  /*43c0*/  IMAD.MOV.U32 R14, RZ, RZ, RZ ;  /* 0x000000ffff0e7224 */ /* 0x000fe200078e00ff */
[----:B------:R-:W3:Y:S01]  /*43d0*/  LDC.64 R16, c[0x0][0x348] ;  /* 0x0000d200ff107b82 */ /* 0x000ee20000000a00 */
[----:B------:R-:W4:Y:S01]  /*43e0*/  LDCU UR25, c[0x0][0x374] ;  /* 0x00006e80ff1977ac */ /* 0x000f220008000800 */
[----:B------:R-:W1:Y:S06]  /*43f0*/  LDCU UR16, c[0x0][0xb0c] ;  /* 0x00016180ff1077ac */ /* 0x000e6c0008000800 */
[----:B------:R-:W3:Y:S01]  /*4400*/  LDC.64 R2, c[0x0][0x888] ;  /* 0x00022200ff027b82 */ /* 0x000ee20000000a00 */
[----:B------:R-:W1:Y:S01]  /*4410*/  LDCU UR35, c[0x0][0xb20] ;  /* 0x00016400ff2377ac */ /* 0x000e620008000800 */
[----:B------:R-:W1:Y:S06]  /*4420*/  LDCU UR4, c[0x0][0xb30] ;  /* 0x00016600ff0477ac */ /* 0x000e6c0008000800 */
[----:B------:R-:W3:Y:S01]  /*4430*/  LDC.64 R4, c[0x0][0x890] ;  /* 0x00022400ff047b82 */ /* 0x000ee20000000a00 */
[----:B------:R-:W-:Y:S01]  /*4440*/  UMOV UR17, 0x400 ;  /* 0x0000040000117882 */ /* 0x000fe20000000000 */
[----:B--2---:R-:W-:-:S02]  /*4450*/  UIMAD.WIDE.U32 UR6, UR26, UR28, URZ ;  /* 0x0000001c1a0672a5 */ /* 0x004fc4000f8e00ff */
[----:B----4-:R-:W-:Y:S02]  /*4460*/  UIMAD.WIDE.U32 UR8, UR25, UR31, URZ ;  /* 0x0000001f190872a5 */ /* 0x010fe4000f8e00ff */
[----:B-1----:R-:W-:Y:S02]  /*4470*/  ULEA UR17, UR10, UR17, 0x18 ;  /* 0x000000110a117291 */ /* 0x002fe4000f8ec0ff */
[----:B------:R-:W-:Y:S02]  /*4480*/  UPLOP3.LUT UP3, UPT, UPT, UPT, UPT, 0x40, 0x4 ;  /* 0x000000000004789c */ /* 0x000fe40003f6e870 */
[----:B------:R-:W-:Y:S01]  /*4490*/  UIADD3 UR27, UPT, UPT, UR17, 0x30, URZ ;  /* 0x00000030111b7890 */ /* 0x000fe2000fffe0ff */
[----:B------:R-:W-:Y:S01]  /*44a0*/  UMOV UR6, UR7 ;  /* 0x0000000700067c82 */ /* 0x000fe20008000000 */
[----:B------:R-:W-:Y:S01]  /*44b0*/  UMOV UR32, UR9 ;  /* 0x0000000900207c82 */ /* 0x000fe20008000000 */
[----:B------:R-:W-:Y:S02]  /*44c0*/  UISETP.GE.AND UP0, UPT, UR40, 0x1, UPT ;  /* 0x000000012800788c */ /* 0x000fe4000bf06270 */
[----:B------:R-:W-:Y:S01]  /*44d0*/  UISETP.NE.AND UP4, UPT, UR40, 0x1, UPT ;  /* 0x000000012800788c */ /* 0x000fe2000bf85270 */
[----:B------:R-:W1:Y:S01]  /*44e0*/  LDCU.64 UR14, c[0x0][0xb28] ;  /* 0x00016500ff0e77ac */ /* 0x000e620008000a00 */
[----:B------:R-:W-:-:S02]  /*44f0*/  UISETP.NE.AND UP6, UPT, UR16, 0x1, UPT ;  /* 0x000000011000788c */ /* 0x000fc4000bfc5270 */
[----:B------:R-:W-:Y:S02]  /*4500*/  UISETP.NE.AND UP5, UPT, UR30, 0x1, UPT ;  /* 0x000000011e00788c */ /* 0x000fe4000bfa5270 */
[----:B------:R-:W-:Y:S02]  /*4510*/  UPRMT UR27, UR10, 0x654, UR27 ;  /* 0x000006540a1b7896 */ /* 0x000fe4000800001b */
[----:B------:R-:W-:Y:S02]  /*4520*/  USHF.R.U32.HI UR33, URZ, UR29, UR6 ;  /* 0x0000001dff217299 */ /* 0x000fe40008011606 */
[----:B------:R-:W-:Y:S02]  /*4530*/  USHF.R.U32.HI UR32, URZ, UR35, UR32 ;  /* 0x00000023ff207299 */ /* 0x000fe40008011620 */
[----:B------:R-:W-:-:S11]  /*4540*/  UISETP.NE.AND UP2, UPT, UR4, 0x1, UPT ;  /* 0x000000010400788c */ /* 0x000fd6000bf45270 */
.L_x_92:
[C---:B------:R-:W-:Y:S02]  /*4550*/  LEA R7, R14.reuse, UR17, 0x3 ;  /* 0x000000110e077c11 */ /* 0x040fe4000f8e18ff */
[----:B------:R-:W-:Y:S02]  /*4560*/  SHF.L.U32 R0, R13, 0x1f, RZ ;  /* 0x0000001f0d007819 */ /* 0x000fe400000006ff */
[----:B------:R-:W-:Y:S02]  /*4570*/  LEA R8, R14, UR17, 0x4 ;  /* 0x000000110e087c11 */ /* 0x000fe4000f8e20ff */
[----:B--2---:R-:W2:Y:S02]  /*4580*/  SYNCS.PHASECHK.TRANS64.TRYWAIT P0, [R7+URZ+0x50], R0 ;  /* 0x00005000070075a7 */ /* 0x004ea400080011ff */
[----:B--2---:R-:W-:Y:S05]  /*4590*/  @!P0 BRA `(.L_x_85) ;  /* 0x0000002c00cc8947 */ /* 0x004fea0003800000 */
.L_x_140:
[----:B------:R-:W4:Y:S01]  /*45a0*/  LDS.128 R8, [R8+0xe0] ;  /* 0x0000e00008087984 */ /* 0x000f220000000c00 */
[----:B------:R-:W-:Y:S01]  /*45b0*/  UISETP.GE.AND UP0, UPT, UR40, 0x1, UPT ;  /* 0x000000012800788c */ /* 0x000fe2000bf06270 */
[----:B------:R-:W-:Y:S01]  /*45c0*/  @!PT LDS RZ, [RZ] ;  /* 0x00000000fffff984 */ /* 0x000fe20000000800 */
[----:B------:R-:W-:Y:S01]  /*45d0*/  @!PT LDS RZ, [RZ] ;  /* 0x00000000fffff984 */ /* 0x000fe20000000800 */
[----:B------:R-:W-:Y:S01]  /*45e0*/  @!PT LDS RZ, [RZ] ;  /* 0x00000000fffff984 */ /* 0x000fe20000000800 */
[----:B------:R-:W-:Y:S01]  /*45f0*/  @!PT LDS RZ, [RZ] ;  /* 0x00000000fffff984 */ /* 0x000fe20000000800 */
[----:B------:R1:W-:Y:S06]  /*4600*/  MEMBAR.ALL.CTA ;  /* 0x0000000000007992 */ /* 0x0003ec0000008000 */
[----:B-1----:R-:W1:Y:S01]  /*4610*/  FENCE.VIEW.ASYNC.S ;  /* 0x00000000000073c6 */ /* 0x002e620000000000 */
[----:B----4-:R-:W-:Y:S11]  /*4620*/  LOP3.LUT P0, RZ, R10, 0x1, RZ, 0xc0, !PT ;  /* 0x000000010aff7812 */ /* 0x010ff6000780c0ff */
[----:B------:R-:W-:Y:S02]  /*4630*/  @!UPT UIADD3 URZ, UPT, UPT, URZ, URZ, URZ ;  /* 0x000000fffffff290 */ /* 0x000fe4000fffe0ff */
[----:B-1----:R-:W-:Y:S01]  /*4640*/  VOTEU.ANY UP1, P0 ;  /* 0x0000000000ff7886 */ /* 0x002fe20000020100 */
[----:B------:R-:W-:Y:S11]  /*4650*/  PLOP3.LUT P0, PT, PT, PT, UP1, 0x80, 0x8 ;  /* 0x000000000008781c */ /* 0x000ff60003f0f018 */
[----:B------:R-:W-:Y:S02]  /*4660*/  @!UPT UIADD3 URZ, UPT, UPT, URZ, URZ, URZ ;  /* 0x000000fffffff290 */ /* 0x000fe4000fffe0ff */
[----:B--2---:R-:W-:Y:S02]  /*4670*/  @P0 SHF.R.U32.HI R0, RZ, 0x10, R9 ;  /* 0x00000010ff000819 */ /* 0x004fe40000011609 */
[----:B------:R-:W-:Y:S02]  /*4680*/  @P0 MOV R6, R8 ;  /* 0x0000000800060202 */ /* 0x000fe40000000f00 */
[----:B------:R-:W-:Y:S01]  /*4690*/  @P0 R2UR UR4, R0 ;  /* 0x00000000000402ca */ /* 0x000fe200000e0000 */
[----:B------:R-:W-:Y:S01]  /*46a0*/  VIADD R0, R7, 0x60 ;  /* 0x0000006007007836 */ /* 0x000fe20000000000 */
[----:B------:R-:W-:Y:S02]  /*46b0*/  @P0 LOP3.LUT R8, R9, 0xffff, RZ, 0xc0, !PT ;  /* 0x0000ffff09080812 */ /* 0x000fe400078ec0ff */
[----:B------:R-:W-:Y:S02]  /*46c0*/  @P0 R2UR UR6, R6 ;  /* 0x00000000060602ca */ /* 0x000fe400000e0000 */
[----:B------:R-:W-:Y:S02]  /*46d0*/  PRMT R0, RZ, 0x654, R0 ;  /* 0x00000654ff007816 */ /* 0x000fe40000000000 */
[----:B------:R-:W-:Y:S02]  /*46e0*/  @P0 R2UR UR5, R8 ;  /* 0x00000000080502ca */ /* 0x000fe400000e0000 */
[----:B------:R1:W-:Y:S03]  /*46f0*/  SYNCS.ARRIVE.TRANS64.RED.A1T0 RZ, [R0+URZ], RZ ;  /* 0x000000ff00ff79a7 */ /* 0x0003e600081004ff */
[----:B------:R-:W-:Y:S04]  /*4700*/  @UP1 UMOV UR24, UR4 ;  /* 0x0000000400181c82 */ /* 0x000fe80008000000 */
[----:B------:R-:W-:Y:S04]  /*4710*/  @UP1 UMOV UR13, UR6 ;  /* 0x00000006000d1c82 */ /* 0x000fe80008000000 */
[----:B------:R-:W-:Y:S01]  /*4720*/  @UP1 UMOV UR7, UR5 ;  /* 0x0000000500071c82 */ /* 0x000fe20008000000 */
[----:B------:R-:W-:Y:S05]  /*4730*/  BRA.U !UP0, `(.L_x_86) ;  /* 0x0000000108a47547 */ /* 0x000fea000b800000 */
[----:B------:R-:W-:Y:S02]  /*4740*/  UIMAD.WIDE.U32 UR10, UR7, UR31, URZ ;  /* 0x0000001f070a72a5 */ /* 0x000fe4000f8e00ff */
[----:B------:R-:W-:Y:S02]  /*4750*/  UIMAD.WIDE.U32 UR18, UR13, UR28, URZ ;  /* 0x0000001c0d1272a5 */ /* 0x000fe4000f8e00ff */
[----:B------:R-:W-:Y:S02]  /*4760*/  USEL UR4, UR25, UR32, !UP5 ;  /* 0x0000002019047287 */ /* 0x000fe4000e800000 */
[----:B------:R-:W-:Y:S02]  /*4770*/  USEL UR8, UR26, UR33, !UP6 ;  /* 0x000000211a087287 */ /* 0x000fe4000f000000 */
[----:B------:R-:W-:Y:S02]  /*4780*/  UIMAD.WIDE.U32 UR20, UR4, UR14, URZ ;  /* 0x0000000e041472a5 */ /* 0x000fe4000f8e00ff */
[----:B------:R-:W-:Y:S01]  /*4790*/  UIMAD.WIDE.U32 UR22, UR8, UR14, URZ ;  /* 0x0000000e081672a5 */ /* 0x000fe2000f8e00ff */
[----:B------:R-:W-:Y:S02]  /*47a0*/  UMOV UR5, UR11 ;  /* 0x0000000b00057c82 */ /* 0x000fe40008000000 */
[----:B------:R-:W-:Y:S03]  /*47b0*/  USHF.R.U32.HI UR6, URZ, UR35, UR5 ;  /* 0x00000023ff067299 */ /* 0x000fe60008011605 */
[----:B------:R-:W-:Y:S01]  /*47c0*/  UMOV UR5, UR19 ;  /* 0x0000001300057c82 */ /* 0x000fe20008000000 */
[----:B------:R-:W-:Y:S02]  /*47d0*/  USEL UR6, UR7, UR6, !UP5 ;  /* 0x0000000607067287 */ /* 0x000fe4000e800000 */
[----:B------:R-:W-:Y:S02]  /*47e0*/  USHF.R.U32.HI UR9, URZ, UR29, UR5 ;  /* 0x0000001dff097299 */ /* 0x000fe40008011605 */
[----:B------:R-:W-:Y:S01]  /*47f0*/  UIMAD.WIDE.U32 UR10, UR6, UR14, URZ ;  /* 0x0000000e060a72a5 */ /* 0x000fe2000f8e00ff */
[----:B------:R-:W-:Y:S02]  /*4800*/  UMOV UR5, UR21 ;  /* 0x0000001500057c82 */ /* 0x000fe40008000000 */
[----:B------:R-:W-:Y:S03]  /*4810*/  @UP4 USHF.R.U32.HI UR4, URZ, UR15, UR5 ;  /* 0x0000000fff044299 */ /* 0x000fe60008011605 */
[----:B------:R-:W-:Y:S01]  /*4820*/  UMOV UR5, UR23 ;  /* 0x0000001700057c82 */ /* 0x000fe20008000000 */
[----:B------:R-:W-:Y:S02]  /*4830*/  UIMAD UR4, UR40, UR4, URZ ;  /* 0x00000004280472a4 */ /* 0x000fe4000f8e02ff */
[----:B------:R-:W-:Y:S02]  /*4840*/  @UP4 USHF.R.U32.HI UR8, URZ, UR15, UR5 ;  /* 0x0000000fff084299 */ /* 0x000fe40008011605 */
[----:B------:R-:W-:Y:S02]  /*4850*/  USEL UR5, UR13, UR9, !UP6 ;  /* 0x000000090d057287 */ /* 0x000fe4000f000000 */
[----:B------:R-:W-:Y:S02]  /*4860*/  UIMAD UR9, UR40, UR8, URZ ;  /* 0x00000008280972a4 */ /* 0x000fe4000f8e02ff */
[----:B------:R-:W-:Y:S03]  /*4870*/  UISETP.GE.AND UP0, UPT, UR6, UR4, UPT ;  /* 0x000000040600728c */ /* 0x000fe6000bf06270 */
[----:B------:R-:W-:Y:S01]  /*4880*/  UMOV UR4, UR11 ;  /* 0x0000000b00047c82 */ /* 0x000fe20008000000 */
[----:B------:R-:W-:Y:S02]  /*4890*/  UISETP.GE.OR UP0, UPT, UR5, UR9, UP0 ;  /* 0x000000090500728c */ /* 0x000fe40008706670 */
[----:B------:R-:W-:Y:S02]  /*48a0*/  USHF.R.U32.HI UR4, URZ, UR15, UR4 ;  /* 0x0000000fff047299 */ /* 0x000fe40008011604 */
[----:B------:R-:W-:Y:S02]  /*48b0*/  UIMAD.WIDE.U32 UR10, UR5, UR14, URZ ;  /* 0x0000000e050a72a5 */ /* 0x000fe4000f8e00ff */
[----:B------:R-:W-:Y:S04]  /*48c0*/  USEL UR12, UR6, UR4, !UP4 ;  /* 0x00000004060c7287 */ /* 0x000fe8000e000000 */
[----:B------:R-:W-:Y:S01]  /*48d0*/  UIADD3 UR9, UPT, UPT, -UR12, URZ, URZ ;  /* 0x000000ff0c097290 */ /* 0x000fe2000fffe1ff */
[----:B------:R-:W-:Y:S02]  /*48e0*/  @!UP0 UMOV UR4, UR11 ;  /* 0x0000000b00048c82 */ /* 0x000fe40008000000 */
[----:B------:R-:W-:Y:S02]  /*48f0*/  @!UP0 USHF.R.U32.HI UR4, URZ, UR15, UR4 ;  /* 0x0000000fff048299 */ /* 0x000fe40008011604 */
[----:B------:R-:W-:Y:S02]  /*4900*/  UIMAD UR9, UR40, UR9, UR6 ;  /* 0x00000009280972a4 */ /* 0x000fe4000f8e0206 */
[----:B------:R-:W-:Y:S04]  /*4910*/  @!UP0 USEL UR4, UR5, UR4, !UP4 ;  /* 0x0000000405048287 */ /* 0x000fe8000e000000 */
[----:B------:R-:W-:Y:S02]  /*4920*/  @!UP0 UIMAD UR9, UR8, UR9, UR4 ;  /* 0x00000009080982a4 */ /* 0x000fe4000f8e0204 */
[----:B------:R-:W-:Y:S02]  /*4930*/  @!UP0 UIADD3 UR10, UPT, UPT, UR12, -UR4, URZ ;  /* 0x800000040c0a8290 */ /* 0x000fe4000fffe0ff */
[----:B------:R-:W-:Y:S02]  /*4940*/  UIADD3 UR4, UPT, UPT, -UR5, URZ, URZ ;  /* 0x000000ff05047290 */ /* 0x000fe4000fffe1ff */
[----:B------:R-:W-:Y:S02]  /*4950*/  UIADD3 UR8, UPT, UPT, -UR6, URZ, URZ ;  /* 0x000000ff06087290 */ /* 0x000fe4000fffe1ff */
[----:B------:R-:W-:Y:S02]  /*4960*/  @!UP0 UIMAD UR6, UR10, UR40, UR5 ;  /* 0x000000280a0682a4 */ /* 0x000fe4000f8e0205 */
[----:B------:R-:W-:Y:S02]  /*4970*/  UIMAD UR13, UR16, UR4, UR13 ;  /* 0x00000004100d72a4 */ /* 0x000fe4000f8e020d */
[----:B------:R-:W-:Y:S01]  /*4980*/  UIMAD UR7, UR30, UR8, UR7 ;  /* 0x000000081e0772a4 */ /* 0x000fe2000f8e0207 */
[----:B------:R-:W-:Y:S02]  /*4990*/  @!UP0 UMOV UR5, UR9 ;  /* 0x0000000900058c82 */ /* 0x000fe40008000000 */
[----:B------:R-:W-:Y:S02]  /*49a0*/  UIMAD UR13, UR5, UR16, UR13 ;  /* 0x00000010050d72a4 */ /* 0x000fe4000f8e020d */
[----:B------:R-:W-:Y:S11]  /*49b0*/  UIMAD UR7, UR6, UR30, UR7 ;  /* 0x0000001e060772a4 */ /* 0x000ff6000f8e0207 */
[----:B------:R-:W-:Y:S01]  /*49c0*/  @!UPT UIADD3 URZ, UPT, UPT, URZ, URZ, URZ ;  /* 0x000000fffffff290 */ /* 0x000fe2000fffe0ff */
.L_x_86:
[----:B------:R-:W2:Y:S01]  /*49d0*/  @!UP2 LDCU.128 UR20, c[0x0][0xb10] ;  /* 0x00016200ff14a7ac */ /* 0x000ea20008000c00 */
[C---:B---3--:R-:W-:Y:S02]  /*49e0*/  ISETP.NE.U32.AND P1, PT, R4.reuse, RZ, PT ;  /* 0x000000ff0400720c */ /* 0x048fe40003f25070 */
[----:B------:R-:W-:Y:S02]  /*49f0*/  ISETP.NE.U32.AND P0, PT, R4, RZ, PT ;  /* 0x000000ff0400720c */ /* 0x000fe40003f05070 */
[C---:B------:R-:W-:Y:S02]  /*4a00*/  ISETP.NE.AND.EX P1, PT, R5.reuse, RZ, PT, P1 ;  /* 0x000000ff0500720c */ /* 0x040fe40003f25310 */
[----:B------:R-:W-:Y:S01]  /*4a10*/  ISETP.NE.AND.EX P0, PT, R5, RZ, PT, P0 ;  /* 0x000000ff0500720c */ /* 0x000fe20003f05300 */
[----:B------:R-:W3:Y:S01]  /*4a20*/  @!UP2 LDCU UR5, c[0x0][0xb0c] ;  /* 0x00016180ff05a7ac */ /* 0x000ee20008000800 */
[----:B------:R-:W-:Y:S01]  /*4a30*/  SHF.L.U32 R6, R15, 0x1f, RZ ;  /* 0x0000001f0f067819 */ /* 0x000fe200000006ff */
[----:B--2---:R-:W-:Y:S07]  /*4a40*/  UIMAD.WIDE.U32 UR8, UR13, UR20, URZ ;  /* 0x000000140d0872a5 */ /* 0x004fee000f8e00ff */
[----:B------:R-:W-:Y:S01]  /*4a50*/  @!UP2 UMOV UR4, UR9 ;  /* 0x000000090004ac82 */ /* 0x000fe20008000000 */
[----:B---3--:R-:W-:Y:S02]  /*4a60*/  @!UP2 UISETP.NE.AND UP0, UPT, UR5, 0x1, UPT ;  /* 0x000000010500a88c */ /* 0x008fe4000bf05270 */
[----:B------:R-:W-:Y:S02]  /*4a70*/  @!UP2 USHF.R.U32.HI UR4, URZ, UR21, UR4 ;  /* 0x00000015ff04a299 */ /* 0x000fe40008011604 */
[----:B------:R-:W-:Y:S02]  /*4a80*/  UIMAD.WIDE.U32 UR8, UR7, UR23, URZ ;  /* 0x00000017070872a5 */ /* 0x000fe4000f8e00ff */
[----:B------:R-:W-:Y:S02]  /*4a90*/  @!UP2 USEL UR10, UR13, UR4, !UP0 ;  /* 0x000000040d0aa287 */ /* 0x000fe4000c000000 */
[----:B------:R-:W-:Y:S03]  /*4aa0*/  @!UP2 UISETP.NE.AND UP0, UPT, UR22, 0x1, UPT ;  /* 0x000000011600a88c */ /* 0x000fe6000bf05270 */
[----:B------:R-:W-:Y:S02]  /*4ab0*/  @!UP2 UMOV UR6, UR9 ;  /* 0x000000090006ac82 */ /* 0x000fe40008000000 */
[----:B------:R-:W2:Y:S02]  /*4ac0*/  @!UP2 LDCU UR4, c[0x0][0xb20] ;  /* 0x00016400ff04a7ac */ /* 0x000ea40008000800 */
[----:B--2---:R-:W-:Y:S04]  /*4ad0*/  @!UP2 USHF.R.U32.HI UR6, URZ, UR4, UR6 ;  /* 0x00000004ff06a299 */ /* 0x004fe80008011606 */
[----:B------:R-:W-:Y:S04]  /*4ae0*/  @!UP2 USEL UR6, UR7, UR6, !UP0 ;  /* 0x000000060706a287 */ /* 0x000fe8000c000000 */
[----:B------:R-:W-:Y:S02]  /*4af0*/  @!UP2 UIADD3 UR4, UPT, UPT, -UR10, UR6, URZ ;  /* 0x000000060a04a290 */ /* 0x000fe4000fffe1ff */
[----:B------:R-:W-:Y:S02]  /*4b00*/  @!UP2 UIADD3 UR6, UPT, UPT, UR10, -UR6, URZ ;  /* 0x800000060a06a290 */ /* 0x000fe4000fffe0ff */
[----:B------:R-:W-:Y:S02]  /*4b10*/  @!UP2 UIMAD UR13, UR4, UR5, UR13 ;  /* 0x00000005040da2a4 */ /* 0x000fe4000f8e020d */
[----:B------:R-:W-:Y:S01]  /*4b20*/  @!UP2 UIMAD UR7, UR6, UR22, UR7 ;  /* 0x000000160607a2a4 */ /* 0x000fe2000f8e0207 */
[----:B------:R-:W-:Y:S11]  /*4b30*/  BRA.U UP3, `(.L_x_87) ;  /* 0x0000000103107547 */ /* 0x000ff6000b800000 */
[----:B------:R-:W-:Y:S04]  /*4b40*/  MOV R7, UR34 ;  /* 0x0000002200077c02 */ /* 0x000fe80008000f00 */
[----:B------:R-:W-:Y:S04]  /*4b50*/  SHF.L.U32 R7, R7, 0x1f, RZ ;  /* 0x0000001f07077819 */ /* 0x000fe800000006ff */
[----:B------:R-:W2:Y:S02]  /*4b60*/  SYNCS.PHASECHK.TRANS64.TRYWAIT P2, [UR17+0x48], R7 ;  /* 0x00004807ff0075a7 */ /* 0x000ea40008041111 */
[----:B--2---:R-:W-:Y:S05]  /*4b70*/  @!P2 BRA `(.L_x_88) ;  /* 0x000000280068a947 */ /* 0x004fea0003800000 */
.L_x_87:
[----:B------:R-:W-:Y:S05]  /*4b80*/  @!P1 BRA `(.L_x_89) ;  /* 0x0000000000309947 */ /* 0x000fea0003800000 */
[----:B------:R-:W-:Y:S01]  /*4b90*/  ISETP.NE.U32.AND P1, PT, R2, RZ, PT ;  /* 0x000000ff0200720c */ /* 0x000fe20003f25070 */
[----:B------:R-:W2:Y:S01]  /*4ba0*/  LDCU.64 UR4, c[0x0][0x358] ;  /* 0x00006b00ff0477ac */ /* 0x000ea20008000a00 */
[----:B------:R-:W-:Y:S02]  /*4bb0*/  IMAD.MOV.U32 R80, RZ, RZ, 0x1 ;  /* 0x00000001ff507424 */ /* 0x000fe400078e00ff */
[----:B------:R-:W-:Y:S11]  /*4bc0*/  ISETP.NE.AND.EX P1, PT, R3, RZ, PT, P1 ;  /* 0x000000ff0300720c */ /* 0x000ff60003f25310 */
[----:B------:R-:W-:Y:S02]  /*4bd0*/  @!UPT UIADD3 URZ, UPT, UPT, URZ, URZ, URZ ;  /* 0x000000fffffff290 */ /* 0x000fe4000fffe0ff */
[----:B------:R-:W3:Y:S01]  /*4be0*/  @P1 LDC.64 R8, c[0x0][0x888] ;  /* 0x00022200ff081b82 */ /* 0x000ee20000000a00 */
[----:B-1----:R-:W-:Y:S04]  /*4bf0*/  @P1 IMAD R0, R4, UR36, RZ ;  /* 0x0000002404001c24 */ /* 0x002fe8000f8e02ff */
[----:B---3--:R-:W-:Y:S04]  /*4c00*/  @P1 IMAD.WIDE R8, R0, 0x4, R8 ;  /* 0x0000000400081825 */ /* 0x008fe800078e0208 */
[----:B------:R-:W-:Y:S01]  /*4c10*/  HFMA2 R0, -RZ, RZ, 0, 5.9604644775390625e-08 ;  /* 0x00000001ff007431 */ /* 0x000fe200000001ff */
[----:B--2--5:R2:W5:Y:S04]  /*4c20*/  @P1 LDG.E R39, desc[UR4][R8.64] ;  /* 0x0000000408271981 */ /* 0x024568000c1e1900 */
[----:B------:R-:W-:Y:S01]  /*4c30*/  @!P1 PRMT R80, R0, 0x7610, R80 ;  /* 0x0000761000509816 */ /* 0x000fe20000000050 */
[----:B--2---:R-:W3:Y:S06]  /*4c40*/  @!P1 LDC R39, c[0x0][0x880] ;  /* 0x00022000ff279b82 */ /* 0x004eec0000000800 */
.L_x_89:
[----:B---3-5:R-:W-:Y:S01]  /*4c50*/  @!P0 FSETP.EQ.AND P1, PT, R39, RZ, PT ;  /* 0x000000ff2700820b */ /* 0x028fe20003f22000 */
[----:B------:R-:W-:Y:S01]  /*4c60*/  @!UPT UIADD3 URZ, UPT, UPT, URZ, URZ, URZ ;  /* 0x000000fffffff290 */ /* 0x000fe2000fffe0ff */
[----:B------:R-:W-:Y:S11]  /*4c70*/  @!P0 BRA `(.L_x_90) ;  /* 0x0000000000188947 */ /* 0x000ff60003800000 */
[----:B------:R-:W-:Y:S02]  /*4c80*/  LOP3.LUT P0, RZ, R80, 0xff, RZ, 0xc0, !PT ;  /* 0x000000ff50ff7812 */ /* 0x000fe4000780c0ff */
[----:B------:R-:W-:Y:S04]  /*4c90*/  ISETP.NE.U32.AND P1, PT, R2, RZ, PT ;  /* 0x000000ff0200720c */ /* 0x000fe80003f25070 */
[----:B------:R-:W-:Y:S04]  /*4ca0*/  ISETP.NE.AND.EX P1, PT, R3, RZ, PT, P1 ;  /* 0x000000ff0300720c */ /* 0x000fe80003f25310 */
[----:B------:R-:W-:Y:S03]  /*4cb0*/  PLOP3.LUT P1, PT, P1, PT, PT, 0x8, 0x80 ;  /* 0x000000000080781c */ /* 0x000fe60000f2e170 */
[----:B------:R-:W-:Y:S11]  /*4cc0*/  @P0 FSETP.EQ.AND P1, PT, R39, RZ, PT ;  /* 0x000000ff2700020b */ /* 0x000ff60003f22000 */
[----:B------:R-:W-:Y:S02]  /*4cd0*/  @!UPT UIADD3 URZ, UPT, UPT, URZ, URZ, URZ ;  /* 0x000000fffffff290 */ /* 0x000fe4000fffe0ff */
.L_x_90:
[----:B------:R-:W2:Y:S01]  /*4ce0*/  SYNCS.PHASECHK.TRANS64.TRYWAIT P0, [UR17+0x38], R6 ;  /* 0x00003806ff0075a7 */ /* 0x000ea20008001111 */
[----:B------:R-:W-:Y:S02]  /*4cf0*/  ELECT P2, URZ, PT ;  /* 0x0000000000ff782f */ /* 0x000fe40003840000 */
[----:B------:R-:W-:Y:S01]  /*4d00*/  IADD3 R14, PT, PT, R14, 0x1, RZ ;  /* 0x000000010e0e7810 */ /* 0x000fe20007ffe0ff */
[----:B--2---:R-:W-:Y:S10]  /*4d10*/  @!P0 BRA `(.L_x_91) ;  /* 0x0000002800188947 */ /* 0x004ff40003800000 */
.L_x_143:
[----:B------:R-:W-:Y:S01]  /*4d20*/  PLOP3.LUT P1, PT, P1, P2, PT, 0xf2, 0x2f ;  /* 0x00000000002f781c */ /* 0x000fe20000f25e72 */
[----:B------:R-:W-:Y:S01]  /*4d30*/  UMOV UR18, 0x0 ;  /* 0x0000000000127882 */ /* 0x000fe20000000000 */
[----:B------:R-:W-:Y:S01]  /*4d40*/  UMOV UR19, 0x10000000 ;  /* 0x1000000000137882 */ /* 0x000fe20000000000 */
[----:B------:R-:W-:Y:S01]  /*4d50*/  UMOV UR12, UR36 ;  /* 0x00000024000c7c82 */ /* 0x000fe20008000000 */
[----:B------:R-:W-:Y:S01]  /*4d60*/  LOP3.LUT R15, R15, 0x1, RZ, 0x3c, !PT ;  /* 0x000000010f0f7812 */ /* 0x000fe200078e3cff */
[----:B------:R-:W-:Y:S01]  /*4d70*/  UPLOP3.LUT UP3, UPT, UPT, UPT, UPT, 0x80, 0x8 ;  /* 0x000000000008789c */ /* 0x000fe20003f6f070 */
[----:B------:R-:W-:Y:S07]  /*4d80*/  UMOV UR36, UR24 ;  /* 0x0000001800247c82 */ /* 0x000fee0008000000 */
[----:B-1----:R-:W-:Y:S01]  /*4d90*/  @!P1 IADD3 R6, P0, PT, R16, 0x580, RZ ;  /* 0x0000058010069810 */ /* 0x002fe20007f1e0ff */
[----:B------:R-:W-:Y:S03]  /*4da0*/  VOTEU.ALL UP0, P1 ;  /* 0x0000000000ff7886 */ /* 0x000fe60000800000 */
[----:B------:R-:W-:Y:S01]  /*4db0*/  @!P1 R2UR UR5, R6 ;  /* 0x00000000060592ca */ /* 0x000fe200000e0000 */
[----:B------:R-:W-:Y:S01]  /*4dc0*/  @!P1 IMAD.X R0, RZ, RZ, R17, P0 ;  /* 0x000000ffff009224 */ /* 0x000fe200000e0611 */
[----:B------:R-:W-:Y:S01]  /*4dd0*/  @!UP0 USHF.L.U32 UR10, UR45, 0x6, URZ ;  /* 0x000000062d0a8899 */ /* 0x000fe200080006ff */
[----:B------:R-:W-:Y:S01]  /*4de0*/  ISETP.NE.AND P0, PT, R14, 0x2, PT ;  /* 0x000000020e00780c */ /* 0x000fe20003f05270 */
[----:B------:R-:W-:Y:S02]  /*4df0*/  @!UP0 USHF.L.U32 UR11, UR46, 0x6, URZ ;  /* 0x000000062e0b8899 */ /* 0x000fe400080006ff */
[----:B------:R-:W-:Y:S01]  /*4e00*/  @!P1 R2UR UR4, R0 ;  /* 0x00000000000492ca */ /* 0x000fe200000e0000 */
[----:B------:R-:W-:Y:S01]  /*4e10*/  @!UP0 UIADD3 UR8, UPT, UPT, UR17, 0x200, URZ ;  /* 0x0000020011088890 */ /* 0x000fe2000fffe0ff */
[----:B------:R-:W-:Y:S01]  /*4e20*/  SEL R0, RZ, 0x1, P0 ;  /* 0x00000001ff007807 */ /* 0x000fe20000000000 */
[----:B------:R-:W-:Y:S01]  /*4e30*/  @!UP0 UIADD3 UR9, UPT, UPT, UR17, 0x30, URZ ;  /* 0x0000003011098890 */ /* 0x000fe2000fffe0ff */
[----:B------:R-:W-:Y:S01]  /*4e40*/  SEL R14, R14, RZ, P0 ;  /* 0x000000ff0e0e7207 */ /* 0x000fe20000000000 */
[----:B------:R-:W-:Y:S01]  /*4e50*/  VOTEU.ALL UP0, P1 ;  /* 0x0000000000ff7886 */ /* 0x000fe20000800000 */
[----:B------:R-:W-:Y:S01]  /*4e60*/  LOP3.LUT R13, R13, R0, RZ, 0x3c, !PT ;  /* 0x000000000d0d7212 */ /* 0x000fe200078e3cff */
[----:B------:R-:W-:Y:S01]  /*4e70*/  IMAD.U32 R6, RZ, RZ, UR5 ;  /* 0x00000005ff067e24 */ /* 0x000fe2000f8e00ff */
[----:B------:R-:W-:Y:S02]  /*4e80*/  UIADD3 UR45, UPT, UPT, UR7, UR55, URZ ;  /* 0x00000037072d7290 */ /* 0x000fe4000fffe0ff */
[----:B------:R-:W-:Y:S03]  /*4e90*/  UIADD3 UR46, UPT, UPT, UR13, UR58, URZ ;  /* 0x0000003a0d2e7290 */ /* 0x000fe6000fffe0ff */
[----:B------:R-:W-:Y:S01]  /*4ea0*/  IMAD.U32 R7, RZ, RZ, UR4 ;  /* 0x00000004ff077e24 */ /* 0x000fe2000f8e00ff */
[----:B------:R-:W-:Y:S04]  /*4eb0*/  @!P1 R2UR UR4, R6 ;  /* 0x00000000060492ca */ /* 0x000fe800000e0000 */
[----:B------:R-:W-:Y:S11]  /*4ec0*/  @!P1 R2UR UR5, R7 ;  /* 0x00000000070592ca */ /* 0x000ff600000e0000 */
[----:B------:R-:W-:Y:S02]  /*4ed0*/  @!UPT UIADD3 URZ, UPT, UPT, URZ, URZ, URZ ;  /* 0x000000fffffff290 */ /* 0x000fe4000fffe0ff */
[----:B------:R2:W-:Y:S01]  /*4ee0*/  @!UP0 UTMALDG.3D [UR8], [UR4], desc[UR18] ;  /* 0x00001208040085b4 */ /* 0x0005e20008011000 */
[----:B------:R2:W-:Y:S01]  /*4ef0*/  @!P1 SYNCS.ARRIVE.TRANS64.RED.A0TR RZ, [UR17+0x30], R12 ;  /* 0x0000300cffff99a7 */ /* 0x0005e20008300411 */
[----:B------:R-:W-:Y:S01]  /*4f00*/  SYNCS.ARRIVE.TRANS64.RED.A1T0 RZ, [UR27], RZ ;  /* 0x000000ffffff79a7 */ /* 0x000fe2000810041b */
[----:B------:R-:W-:Y:S05]  /*4f10*/  BRA.U UP1, `(.L_x_92) ;  /* 0xfffffff5018c7547 */ /* 0x000fea000b83ffff */
[----:B------:R-:W-:Y:S07]  /*4f20*/  MOV R0, UR17 ;  /* 0x0000001100007c02 */ /* 0x000fee0008000f00 */
.L_x_93:
[----:B-1----:R-:W-:-:S04]  /*4f30*/  SHF.L.U32 R2, R15, 0x1f, RZ ;  /* 0x0000001f0f027819 */ /* 0x002fc800000006ff */
[----:B------:R1:W3:Y:S03]  /*4f40*/  SYNCS.PHASECHK.TRANS64.TRYWAIT P0, [R0+URZ+0x38], R2 ;  /* 0x00003802000075a7 */ /* 0x0002e600080011ff */
[----:B---3--:R-:W-:Y:S05]  /*4f50*/  @!P0 NANOSLEEP.SYNCS 0x989680 ;  /* 0x009896800000895d */ /* 0x008fea0003900000 */
[----:B------:R-:W3:Y:S02]  /*4f60*/  @!P0 SYNCS.PHASECHK.TRANS64 P0, [R0+URZ+0x38], R2 ;  /* 0x00003802000085a7 */ /* 0x000ee400080010ff */
[----:B--23--:R-:W-:Y:S05]  /*4f70*/  @P0 EXIT ;  /* 0x000000000000094d */ /* 0x00cfea0003800000 */
[----:B------:R-:W-:Y:S05]  /*4f80*/  BRA `(.L_x_93) ;  /* 0xfffffffc00e87947 */ /* 0x000fea000383ffff */
.L_x_84:
[----:B------:R-:W-:-:S06]  /*4f90*/  UISETP.GE.AND UP0, UPT, UR13, 0x4, UPT ;  /* 0x000000040d00788c */ /* 0x000fcc000bf06270 */
[----:B------:R-:W-:-:S13]  /*4fa0*/  PLOP3.LUT P0, PT, PT, PT, UP0, 0x80, 0x8 ;  /* 0x000000000008781c */ /* 0x000fda0003f0f008 */
[----:B------:R-:W-:Y:S05]  /*4fb0*/  @!P0 EXIT ;  /* 0x000000000000894d */ /* 0x000fea0003800000 */
[----:B------:R-:W1:Y:S08]  /*4fc0*/  S2UR UR4, SR_CgaCtaId ;  /* 0x00000000000479c3 */ /* 0x000e700000008800 */
[----:B------:R-:W-:Y:S01]  /*4fd0*/  BAR.SYNC.DEFER_BLOCKING 0x6, 0xa0 ;  /* 0x0182800000007b1d */ /* 0x000fe20000010000 */
[----:B------:R-:W-:Y:S01]  /*4fe0*/  IMAD.SHL.U32 R6, R69, 0x40, RZ ;  /* 0x0000004045067824 */ /* 0x000fe200078e00ff */
[----:B------:R-:W-:Y:S01]  /*4ff0*/  SHF.R.U32.HI R7, RZ, 0x1, R69 ;  /* 0x00000001ff077819 */ /* 0x000fe20000011645 */
[----:B------:R-:W-:Y:S01]  /*5000*/  IMAD.SHL.U32 R3, R81, 0x800, RZ ;  /* 0x0000080051037824 */ /* 0x000fe200078e00ff */
[----:B------:R-:W-:Y:S01]  /*5010*/  CS2R R84, SRZ ;  /* 0x0000000000547805 */ /* 0x000fe2000001ff00 */
[C---:B------:R-:W-:Y:S01]  /*5020*/  IMAD.U32 R37, R69.reuse, 0x10000, RZ ;  /* 0x0001000045257824 */ /* 0x040fe200078e00ff */
[----:B------:R-:W-:Y:S01]  /*5030*/  UMOV UR44, 0x400 ;  /* 0x00000400002c7882 */ /* 0x000fe20000000000 */
[C---:B------:R-:W-:Y:S01]  /*5040*/  LOP3.LUT R2, R6.reuse, 0x180, RZ, 0xc0, !PT ;  /* 0x0000018006027812 */ /* 0x040fe200078ec0ff */
[----:B------:R-:W2:Y:S01]  /*5050*/  LDC.64 R74, c[0x0][0x888] ;  /* 0x00022200ff4a7b82 */ /* 0x000ea20000000a00 */
[----:B------:R-:W-:Y:S01]  /*5060*/  LOP3.LUT R6, R6, 0x640, RZ, 0xc0, !PT ;  /* 0x0000064006067812 */ /* 0x000fe200078ec0ff */
[----:B------:R-:W-:Y:S01]  /*5070*/  IMAD.MOV.U32 R36, RZ, RZ, RZ ;  /* 0x000000ffff247224 */ /* 0x000fe200078e00ff */
[----:B------:R-:W-:Y:S01]  /*5080*/  LOP3.LUT R7, R2, 0x20, R7, 0xf8, !PT ;  /* 0x0000002002077812 */ /* 0x000fe200078ef807 */
[----:B------:R-:W-:Y:S01]  /*5090*/  IMAD.SHL.U32 R2, R69, 0x8, RZ ;  /* 0x0000000845027824 */ /* 0x000fe200078e00ff */
[----:B------:R-:W-:Y:S01]  /*50a0*/  LOP3.LUT R3, R6, 0x800, R3, 0xf8, !PT ;  /* 0x0000080006037812 */ /* 0x000fe200078ef803 */
[----:B------:R-:W-:Y:S01]  /*50b0*/  IMAD.MOV.U32 R86, RZ, RZ, RZ ;  /* 0x000000ffff567224 */ /* 0x000fe200078e00ff */
[----:B------:R-:W3:Y:S01]  /*50c0*/  LDCU UR53, c[0x0][0x370] ;  /* 0x00006e00ff3577ac */ /* 0x000ee20008000800 */
[----:B------:R-:W4:Y:S01]  /*50d0*/  LDC.64 R76, c[0x0][0x890] ;  /* 0x00022400ff4c7b82 */ /* 0x000f220000000a00 */
[----:B------:R-:W-:Y:S01]  /*50e0*/  LOP3.LUT R2, R7, 0x30, R2, 0x78, !PT ;  /* 0x0000003007027812 */ /* 0x000fe200078e7802 */
[----:B------:R-:W-:Y:S01]  /*50f0*/  IMAD.MOV.U32 R83, RZ, RZ, RZ ;  /* 0x000000ffff537224 */ /* 0x000fe200078e00ff */
[----:B------:R-:W2:Y:S02]  /*5100*/  LDCU.64 UR62, c[0x0][0x348] ;  /* 0x00006900ff3e77ac */ /* 0x000ea40008000a00 */
[----:B------:R-:W-:Y:S01]  /*5110*/  LOP3.LUT R79, R3, R2, RZ, 0xfc, !PT ;  /* 0x00000002034f7212 */ /* 0x000fe200078efcff */
[----:B------:R-:W-:Y:S01]  /*5120*/  IMAD.SHL.U32 R3, R81, 0x200000, RZ ;  /* 0x0020000051037824 */ /* 0x000fe200078e00ff */
[----:B-1----:R-:W-:Y:S01]  /*5130*/  ULEA UR44, UR4, UR44, 0x18 ;  /* 0x0000002c042c7291 */ /* 0x002fe2000f8ec0ff */
[----:B------:R-:W1:Y:S01]  /*5140*/  LDC.64 R72, c[0x0][0x8b0] ;  /* 0x00022c00ff487b82 */ /* 0x000e620000000a00 */
[----:B------:R-:W-:Y:S01]  /*5150*/  IMAD.SHL.U32 R2, R69, 0x10, RZ ;  /* 0x0000001045027824 */ /* 0x000fe200078e00ff */
[----:B------:R-:W1:Y:S01]  /*5160*/  LDCU UR41, c[0x0][0xb0c] ;  /* 0x00016180ff2977ac */ /* 0x000e620008000800 */
[----:B------:R-:W-:-:S02]  /*5170*/  LOP3.LUT R3, R3, 0x200000, RZ, 0xc0, !PT ;  /* 0x0020000003037812 */ /* 0x000fc400078ec0ff */
[----:B------:R-:W-:Y:S01]  /*5180*/  VIADD R78, R79, UR44 ;  /* 0x0000002c4f4e7c36 */ /* 0x000fe20008000000 */
[----:B------:R-:W-:Y:S01]  /*5190*/  UIADD3 UR4, UPT, UPT, UR44, 0x1200, URZ ;  /* 0x000012002c047890 */ /* 0x000fe2000fffe0ff */
[----:B------:R-:W-:Y:S01]  /*51a0*/  LOP3.LUT R37, R3, 0x400000, R37, 0xf8, !PT ;  /* 0x0040000003257812 */ /* 0x000fe200078ef825 */
[----:B------:R-:W3:Y:S01]  /*51b0*/  LDS R0, [UR44+0x100] ;  /* 0x0001002cff007984 */ /* 0x000ee20008000800 */
[----:B------:R-:W1:Y:S01]  /*51c0*/  LDC.64 R70, c[0x0][0x8a8] ;  /* 0x00022a00ff467b82 */ /* 0x000e620000000a00 */
[----:B------:R-:W-:Y:S01]  /*51d0*/  LOP3.LUT R2, R2, 0x20, RZ, 0xc0, !PT ;  /* 0x0000002002027812 */ /* 0x000fe200078ec0ff */
[----:B------:R-:W1:Y:S01]  /*51e0*/  LDCU UR61, c[0x0][0xb20] ;  /* 0x00016400ff3d77ac */ /* 0x000e620008000800 */
[----:B------:R-:W-:Y:S02]  /*51f0*/  IMAD.U32 R87, RZ, RZ, UR4 ;  /* 0x00000004ff577e24 */ /* 0x000fe4000f8e00ff */
[----:B------:R-:W-:Y:S01]  /*5200*/  IADD3 R78, PT, PT, -R2, 0x200, R78 ;  /* 0x00000200024e7810 */ /* 0x000fe20007ffe14e */
[----:B------:R-:W1:Y:S01]  /*5210*/  LDCU UR39, c[0x0][0xb30] ;  /* 0x00016600ff2777ac */ /* 0x000e620008000800 */
[----:B------:R-:W1:Y:S01]  /*5220*/  LDCU.64 UR56, c[0x0][0x888] ;  /* 0x00011100ff3877ac */ /* 0x000e620008000a00 */
[----:B------:R-:W1:Y:S01]  /*5230*/  LDCU.64 UR42, c[0x0][0xb28] ;  /* 0x00016500ff2a77ac */ /* 0x000e620008000a00 */
[----:B------:R-:W1:Y:S01]  /*5240*/  LDCU.128 UR48, c[0x0][0xb10] ;  /* 0x00016200ff3077ac */ /* 0x000e620008000c00 */
[----:B------:R-:W1:Y:S01]  /*5250*/  LDCU UR52, c[0x0][0x374] ;  /* 0x00006e80ff3477ac */ /* 0x000e620008000800 */
[----:B------:R-:W-:Y:S01]  /*5260*/  UIADD3 UR59, UPT, UPT, UR44, 0x200, URZ ;  /* 0x000002002c3b7890 */ /* 0x000fe2000fffe0ff */
[----:B--234-:R-:W-:-:S11]  /*5270*/  IMAD.IADD R37, R0, 0x1, R37 ;  /* 0x0000000100257824 */ /* 0x01cfd600078e0225 */
.L_x_111:
[----:B------:R-:W-:Y:S02]  /*5280*/  LEA R3, R83, UR44, 0x3 ;  /* 0x0000002c53037c11 */ /* 0x000fe4000f8e18ff */
[----:B------:R-:W-:Y:S02]  /*5290*/  SHF.L.U32 R0, R85, 0x1f, RZ ;  /* 0x0000001f55007819 */ /* 0x000fe400000006ff */
[----:B-1----:R-:W-:Y:S02]  /*52a0*/  LEA R4, R83, UR44, 0x4 ;  /* 0x0000002c53047c11 */ /* 0x002fe4000f8e20ff */
[----:B------:R-:W2:Y:S02]  /*52b0*/  SYNCS.PHASECHK.TRANS64.TRYWAIT P0, [R3+URZ+0x50], R0 ;  /* 0x00005000030075a7 */ /* 0x000ea400080011ff */
[----:B--2---:R-:W-:Y:S05]  /*52c0*/  @!P0 BRA `(.L_x_94) ;  /* 0x0000002000c48947 */ /* 0x004fea0003800000 */
.L_x_144:
[----:B------:R-:W3:Y:S01]  /*52d0*/  LDS.128 R4, [R4+0xe0] ;  /* 0x0000e00004047984 */ /* 0x000ee20000000c00 */
[----:B------:R-:W-:Y:S01]  /*52e0*/  UISETP.GE.AND UP0, UPT, UR40, 0x1, UPT ;  /* 0x000000012800788c */ /* 0x000fe2000bf06270 */
[----:B------:R-:W-:Y:S01]  /*52f0*/  @!PT LDS RZ, [RZ] ;  /* 0x00000000fffff984 */ /* 0x000fe20000000800 */
[----:B------:R-:W-:Y:S01]  /*5300*/  @!PT LDS RZ, [RZ] ;  /* 0x00000000fffff984 */ /* 0x000fe20000000800 */
[----:B------:R-:W-:Y:S01]  /*5310*/  @!PT LDS RZ, [RZ] ;  /* 0x00000000fffff984 */ /* 0x000fe20000000800 */
[----:B------:R-:W-:Y:S01]  /*5320*/  @!PT LDS RZ, [RZ] ;  /* 0x00000000fffff984 */ /* 0x000fe20000000800 */
[----:B------:R4:W-:Y:S06]  /*5330*/  MEMBAR.ALL.CTA ;  /* 0x0000000000007992 */ /* 0x0009ec0000008000 */
[----:B----4-:R-:W4:Y:S01]  /*5340*/  FENCE.VIEW.ASYNC.S ;  /* 0x00000000000073c6 */ /* 0x010f220000000000 */
[----:B---3--:R-:W-:Y:S11]  /*5350*/  LOP3.LUT P0, RZ, R6, 0x1, RZ, 0xc0, !PT ;  /* 0x0000000106ff7812 */ /* 0x008ff6000780c0ff */
[----:B------:R-:W-:Y:S02]  /*5360*/  @!UPT UIADD3 URZ, UPT, UPT, URZ, URZ, URZ ;  /* 0x000000fffffff290 */ /* 0x000fe4000fffe0ff */
[----:B----4-:R-:W-:Y:S01]  /*5370*/  VOTEU.ANY UP1, P0 ;  /* 0x0000000000ff7886 */ /* 0x010fe20000020100 */
[----:B------:R-:W-:Y:S01]  /*5380*/  PLOP3.LUT P0, PT, PT, PT, UP1, 0x80, 0x8 ;  /* 0x000000000008781c */ /* 0x000fe20003f0f018 */
[----:B------:R-:W-:Y:S11]  /*5390*/  UP2UR UR47, UPR, URZ, 0x2 ;  /* 0x00000002ff2f7883 */ /* 0x000ff60008000000 */
[----:B------:R-:W-:Y:S01]  /*53a0*/  @!UPT UIADD3 URZ, UPT, UPT, URZ, URZ, URZ ;  /* 0x000000fffffff290 */ /* 0x000fe2000fffe0ff */
        /* <DEDUP_REMOVED lines=13> */
[----:B-1----:R-:W-:Y:S02]  /*5480*/  UIMAD.WIDE.U32 UR4, UR52, UR51, URZ ;  /* 0x00000033340472a5 */ /* 0x002fe4000f8e00ff */
[----:B------:R-:W-:Y:S02]  /*5490*/  UIMAD.WIDE.U32 UR6, UR53, UR48, URZ ;  /* 0x00000030350672a5 */ /* 0x000fe4000f8e00ff */
[----:B------:R-:W-:Y:S02]  /*54a0*/  UISETP.NE.AND UP0, UPT, UR50, 0x1, UPT ;  /* 0x000000013200788c */ /* 0x000fe4000bf05270 */
[----:B------:R-:W-:Y:S02]  /*54b0*/  UIMAD.WIDE.U32 UR8, UR37, UR51, URZ ;  /* 0x00000033250872a5 */ /* 0x000fe4000f8e00ff */
[----:B------:R-:W-:Y:S02]  /*54c0*/  UIMAD.WIDE.U32 UR10, UR38, UR48, URZ ;  /* 0x00000030260a72a5 */ /* 0x000fe4000f8e00ff */
[----:B------:R-:W-:Y:S02]  /*54d0*/  UISETP.NE.AND UP1, UPT, UR41, 0x1, UPT ;  /* 0x000000012900788c */ /* 0x000fe4000bf25270 */
[----:B------:R-:W-:Y:S01]  /*54e0*/  UISETP.NE.AND UP2, UPT, UR40, 0x1, UPT ;  /* 0x000000012800788c */ /* 0x000fe2000bf45270 */
[----:B------:R-:W-:Y:S02]  /*54f0*/  UMOV UR4, UR5 ;  /* 0x0000000500047c82 */ /* 0x000fe40008000000 */
[----:B------:R-:W-:Y:S03]  /*5500*/  USHF.R.U32.HI UR5, URZ, UR61, UR4 ;  /* 0x0000003dff057299 */ /* 0x000fe60008011604 */
[----:B------:R-:W-:Y:S02]  /*5510*/  UMOV UR4, UR7 ;  /* 0x0000000700047c82 */ /* 0x000fe40008000000 */
[----:B------:R-:W-:Y:S02]  /*5520*/  USHF.R.U32.HI UR7, URZ, UR49, UR4 ;  /* 0x00000031ff077299 */ /* 0x000fe40008011604 */
[----:B------:R-:W-:Y:S02]  /*5530*/  USEL UR4, UR52, UR5, !UP0 ;  /* 0x0000000534047287 */ /* 0x000fe4000c000000 */
[----:B------:R-:W-:Y:S01]  /*5540*/  USEL UR7, UR53, UR7, !UP1 ;  /* 0x0000000735077287 */ /* 0x000fe2000c800000 */
[----:B------:R-:W-:Y:S01]  /*5550*/  UMOV UR5, UR9 ;  /* 0x0000000900057c82 */ /* 0x000fe20008000000 */
[----:B------:R-:W-:Y:S02]  /*5560*/  UIMAD.WIDE.U32 UR8, UR4, UR42, URZ ;  /* 0x0000002a040872a5 */ /* 0x000fe4000f8e00ff */
[----:B------:R-:W-:Y:S03]  /*5570*/  USHF.R.U32.HI UR6, URZ, UR61, UR5 ;  /* 0x0000003dff067299 */ /* 0x000fe60008011605 */
[----:B------:R-:W-:Y:S01]  /*5580*/  UMOV UR5, UR11 ;  /* 0x0000000b00057c82 */ /* 0x000fe20008000000 */
[----:B------:R-:W-:Y:S02]  /*5590*/  UIMAD.WIDE.U32 UR10, UR7, UR42, URZ ;  /* 0x0000002a070a72a5 */ /* 0x000fe4000f8e00ff */
[----:B------:R-:W-:Y:S02]  /*55a0*/  USHF.R.U32.HI UR12, URZ, UR49, UR5 ;  /* 0x00000031ff0c7299 */ /* 0x000fe40008011605 */
[----:B------:R-:W-:Y:S01]  /*55b0*/  USEL UR6, UR37, UR6, !UP0 ;  /* 0x0000000625067287 */ /* 0x000fe2000c000000 */
[----:B------:R-:W-:Y:S02]  /*55c0*/  UMOV UR5, UR9 ;  /* 0x0000000900057c82 */ /* 0x000fe40008000000 */
[----:B------:R-:W-:Y:S01]  /*55d0*/  UMOV UR10, UR11 ;  /* 0x0000000b000a7c82 */ /* 0x000fe20008000000 */
[----:B------:R-:W-:Y:S02]  /*55e0*/  @UP2 USHF.R.U32.HI UR4, URZ, UR43, UR5 ;  /* 0x0000002bff042299 */ /* 0x000fe40008011605 */
[----:B------:R-:W-:Y:S02]  /*55f0*/  @UP2 USHF.R.U32.HI UR7, URZ, UR43, UR10 ;  /* 0x0000002bff072299 */ /* 0x000fe4000801160a */
[----:B------:R-:W-:Y:S02]  /*5600*/  UIMAD UR4, UR40, UR4, URZ ;  /* 0x00000004280472a4 */ /* 0x000fe4000f8e02ff */
[----:B------:R-:W-:Y:S02]  /*5610*/  UIMAD.WIDE.U32 UR10, UR6, UR42, URZ ;  /* 0x0000002a060a72a5 */ /* 0x000fe4000f8e00ff */
[----:B------:R-:W-:Y:S02]  /*5620*/  USEL UR5, UR38, UR12, !UP1 ;  /* 0x0000000c26057287 */ /* 0x000fe4000c800000 */
[----:B------:R-:W-:Y:S02]  /*5630*/  UIMAD UR8, UR40, UR7, URZ ;  /* 0x00000007280872a4 */ /* 0x000fe4000f8e02ff */
[----:B------:R-:W-:Y:S03]  /*5640*/  UISETP.GE.AND UP0, UPT, UR6, UR4, UPT ;  /* 0x000000040600728c */ /* 0x000fe6000bf06270 */
[----:B------:R-:W-:Y:S01]  /*5650*/  UMOV UR4, UR11 ;  /* 0x0000000b00047c82 */ /* 0x000fe20008000000 */
[----:B------:R-:W-:Y:S02]  /*5660*/  UISETP.GE.OR UP0, UPT, UR5, UR8, UP0 ;  /* 0x000000080500728c */ /* 0x000fe40008706670 */
[----:B------:R-:W-:Y:S02]  /*5670*/  USHF.R.U32.HI UR4, URZ, UR43, UR4 ;  /* 0x0000002bff047299 */ /* 0x000fe40008011604 */
[----:B------:R-:W-:Y:S02]  /*5680*/  UIMAD.WIDE.U32 UR8, UR5, UR42, URZ ;  /* 0x0000002a050872a5 */ /* 0x000fe4000f8e00ff */
[----:B------:R-:W-:Y:S02]  /*5690*/  USEL UR11, UR6, UR4, !UP2 ;  /* 0x00000004060b7287 */ /* 0x000fe4000d000000 */
[----:B------:R-:W-:Y:S02]  /*56a0*/  UIADD3 UR8, UPT, UPT, -UR5, URZ, URZ ;  /* 0x000000ff05087290 */ /* 0x000fe4000fffe1ff */
[----:B------:R-:W-:Y:S01]  /*56b0*/  UIADD3 UR10, UPT, UPT, -UR11, URZ, URZ ;  /* 0x000000ff0b0a7290 */ /* 0x000fe2000fffe1ff */
[----:B------:R-:W-:Y:S01]  /*56c0*/  @!UP0 UMOV UR4, UR9 ;  /* 0x0000000900048c82 */ /* 0x000fe20008000000 */
[----:B------:R-:W-:Y:S02]  /*56d0*/  UIADD3 UR9, UPT, UPT, -UR6, URZ, URZ ;  /* 0x000000ff06097290 */ /* 0x000fe4000fffe1ff */
[----:B------:R-:W-:Y:S02]  /*56e0*/  @!UP0 USHF.R.U32.HI UR4, URZ, UR43, UR4 ;  /* 0x0000002bff048299 */ /* 0x000fe40008011604 */
[----:B------:R-:W-:Y:S02]  /*56f0*/  UIMAD UR10, UR40, UR10, UR6 ;  /* 0x0000000a280a72a4 */ /* 0x000fe4000f8e0206 */
[----:B------:R-:W-:Y:S04]  /*5700*/  @!UP0 USEL UR4, UR5, UR4, !UP2 ;  /* 0x0000000405048287 */ /* 0x000fe8000d000000 */
[----:B------:R-:W-:Y:S02]  /*5710*/  @!UP0 UIMAD UR10, UR7, UR10, UR4 ;  /* 0x0000000a070a82a4 */ /* 0x000fe4000f8e0204 */
[----:B------:R-:W-:Y:S02]  /*5720*/  @!UP0 UIADD3 UR11, UPT, UPT, UR11, -UR4, URZ ;  /* 0x800000040b0b8290 */ /* 0x000fe4000fffe0ff */
[----:B------:R-:W-:Y:S02]  /*5730*/  UIMAD UR7, UR41, UR8, UR38 ;  /* 0x00000008290772a4 */ /* 0x000fe4000f8e0226 */
[----:B------:R-:W-:Y:S02]  /*5740*/  @!UP0 UIMAD UR6, UR11, UR40, UR5 ;  /* 0x000000280b0682a4 */ /* 0x000fe4000f8e0205 */
[----:B------:R-:W-:Y:S01]  /*5750*/  UIMAD UR4, UR50, UR9, UR37 ;  /* 0x00000009320472a4 */ /* 0x000fe2000f8e0225 */
[----:B------:R-:W-:Y:S02]  /*5760*/  @!UP0 UMOV UR5, UR10 ;  /* 0x0000000a00058c82 */ /* 0x000fe40008000000 */
[----:B------:R-:W-:Y:S02]  /*5770*/  UIMAD UR38, UR5, UR41, UR7 ;  /* 0x00000029052672a4 */ /* 0x000fe4000f8e0207 */
[----:B------:R-:W-:Y:S11]  /*5780*/  UIMAD UR37, UR6, UR50, UR4 ;  /* 0x00000032062572a4 */ /* 0x000ff6000f8e0204 */
[----:B------:R-:W-:Y:S01]  /*5790*/  @!UPT UIADD3 URZ, UPT, UPT, URZ, URZ, URZ ;  /* 0x000000fffffff290 */ /* 0x000fe2000fffe0ff */
.L_x_95:
[----:B-1----:R-:W-:Y:S01]  /*57a0*/  UISETP.NE.AND UP0, UPT, UR39, 0x1, UPT ;  /* 0x000000012700788c */ /* 0x002fe2000bf05270 */
[----:B------:R-:W-:Y:S10]  /*57b0*/  IADD3 R83, PT, PT, R83, 0x1, RZ ;  /* 0x0000000153537810 */ /* 0x000ff40007ffe0ff */
[----:B------:R-:W1:Y:S01]  /*57c0*/  @!UP0 LDCU.128 UR12, c[0x0][0xb10] ;  /* 0x00016200ff0c87ac */ /* 0x000e620008000c00 */
[----:B------:R-:W3:Y:S01]  /*57d0*/  @!UP0 LDCU UR5, c[0x0][0xb0c] ;  /* 0x00016180ff0587ac */ /* 0x000ee20008000800 */
[----:B------:R-:W4:Y:S01]  /*57e0*/  @!UP0 LDCU UR10, c[0x0][0xb20] ;  /* 0x00016400ff0a87ac */ /* 0x000f220008000800 */
[----:B-1----:R-:W-:Y:S02]  /*57f0*/  UIMAD.WIDE.U32 UR8, UR38, UR12, URZ ;  /* 0x0000000c260872a5 */ /* 0x002fe4000f8e00ff */
[----:B------:R-:W-:Y:S02]  /*5800*/  UIMAD.WIDE.U32 UR6, UR37, UR15, URZ ;  /* 0x0000000f250672a5 */ /* 0x000fe4000f8e00ff */
[----:B------:R-:W-:Y:S03]  /*5810*/  @!UP0 UISETP.NE.AND UP1, UPT, UR14, 0x1, UPT ;  /* 0x000000010e00888c */ /* 0x000fe6000bf25270 */
[----:B------:R-:W-:Y:S01]  /*5820*/  @!UP0 UMOV UR4, UR9 ;  /* 0x0000000900048c82 */ /* 0x000fe20008000000 */
[----:B---3--:R-:W-:Y:S02]  /*5830*/  @!UP0 UISETP.NE.AND UP2, UPT, UR5, 0x1, UPT ;  /* 0x000000010500888c */ /* 0x008fe4000bf45270 */
[----:B------:R-:W-:Y:S01]  /*5840*/  @!UP0 USHF.R.U32.HI UR4, URZ, UR13, UR4 ;  /* 0x0000000dff048299 */ /* 0x000fe20008011604 */
[----:B------:R-:W-:Y:S02]  /*5850*/  @!UP0 UMOV UR6, UR7 ;  /* 0x0000000700068c82 */ /* 0x000fe40008000000 */
[----:B----4-:R-:W-:Y:S02]  /*5860*/  @!UP0 USHF.R.U32.HI UR6, URZ, UR10, UR6 ;  /* 0x0000000aff068299 */ /* 0x010fe40008011606 */
[----:B------:R-:W-:Y:S02]  /*5870*/  @!UP0 USEL UR7, UR38, UR4, !UP2 ;  /* 0x0000000426078287 */ /* 0x000fe4000d000000 */
[----:B------:R-:W-:Y:S04]  /*5880*/  @!UP0 USEL UR6, UR37, UR6, !UP1 ;  /* 0x0000000625068287 */ /* 0x000fe8000c800000 */
[----:B------:R-:W-:Y:S02]  /*5890*/  @!UP0 UIADD3 UR4, UPT, UPT, -UR7, UR6, URZ ;  /* 0x0000000607048290 */ /* 0x000fe4000fffe1ff */
[----:B------:R-:W-:Y:S02]  /*58a0*/  @!UP0 UIADD3 UR6, UPT, UPT, UR7, -UR6, URZ ;  /* 0x8000000607068290 */ /* 0x000fe4000fffe0ff */
[----:B------:R-:W-:Y:S02]  /*58b0*/  @!UP0 UIMAD UR38, UR4, UR5, UR38 ;  /* 0x00000005042682a4 */ /* 0x000fe4000f8e0226 */
[----:B------:R-:W-:Y:S02]  /*58c0*/  @!UP0 UIMAD UR37, UR6, UR14, UR37 ;  /* 0x0000000e062582a4 */ /* 0x000fe4000f8e0225 */
[----:B------:R-:W-:Y:S09]  /*58d0*/  ULOP3.LUT UP0, URZ, UR59, 0x1b0, URZ, 0xc0, !UPT ;  /* 0x000001b03bff7892 */ /* 0x000ff2000f80c0ff */
[----:B------:R-:W-:Y:S05]  /*58e0*/  BRA.U !UP0, `(.L_x_96) ;  /* 0x0000000108407547 */ /* 0x000fea000b800000 */
[----:B------:R-:W1:Y:S01]  /*58f0*/  LDCU.64 UR8, c[0x4][0x80] ;  /* 0x01001000ff0877ac */ /* 0x000e620008000a00 */
[----:B------:R-:W-:Y:S01]  /*5900*/  MOV R3, 0x0 ;  /* 0x0000000000037802 */ /* 0x000fe20000000f00 */
[----:B------:R-:W-:Y:S02]  /*5910*/  HFMA2 R12, -RZ, RZ, 0, 5.9604644775390625e-08 ;  /* 0x00000001ff0c7431 */ /* 0x000fe400000001ff */
[----:B------:R-:W-:Y:S02]  /*5920*/  IMAD.MOV.U32 R8, RZ, RZ, 0x70 ;  /* 0x00000070ff087424 */ /* 0x000fe400078e00ff */
[----:B------:R-:W-:Y:S01]  /*5930*/  IMAD.MOV.U32 R13, RZ, RZ, RZ ;  /* 0x000000ffff0d7224 */ /* 0x000fe200078e00ff */
[----:B------:R-:W3:Y:S01]  /*5940*/  LDCU.64 UR6, c[0x4][0x88] ;  /* 0x01001100ff0677ac */ /* 0x000ee20008000a00 */
[----:B------:R-:W4:Y:S01]  /*5950*/  LDC.64 R2, c[0x4][R3] ;  /* 0x0100000003027b82 */ /* 0x000f220000000a00 */
[----:B------:R-:W2:Y:S01]  /*5960*/  LDCU.64 UR4, c[0x4][0x8] ;  /* 0x01000100ff0477ac */ /* 0x000ea20008000a00 */
[----:B-1----:R-:W-:Y:S01]  /*5970*/  MOV R5, UR9 ;  /* 0x0000000900057c02 */ /* 0x002fe20008000f00 */
[----:B------:R-:W-:Y:S01]  /*5980*/  IMAD.U32 R4, RZ, RZ, UR8 ;  /* 0x00000008ff047e24 */ /* 0x000fe2000f8e00ff */
[----:B---3--:R-:W-:Y:S01]  /*5990*/  MOV R7, UR7 ;  /* 0x0000000700077c02 */ /* 0x008fe20008000f00 */
[----:B------:R-:W-:Y:S01]  /*59a0*/  IMAD.U32 R6, RZ, RZ, UR6 ;  /* 0x00000006ff067e24 */ /* 0x000fe2000f8e00ff */
[----:B--2---:R-:W-:Y:S01]  /*59b0*/  MOV R11, UR5 ;  /* 0x00000005000b7c02 */ /* 0x004fe20008000f00 */
[----:B------:R-:W-:Y:S02]  /*59c0*/  IMAD.U32 R10, RZ, RZ, UR4 ;  /* 0x00000004ff0a7e24 */ /* 0x000fe4000f8e00ff */
[----:B------:R-:W-:Y:S07]  /*59d0*/  LEPC R20, `(.L_x_96) ;  /* 0x000000001014794e */ /* 0x000fee0000000000 */
[----:B----45:R-:W-:Y:S05]  /*59e0*/  CALL.ABS.NOINC R2 ;  /* 0x0000000002007343 */ /* 0x030fea0003c00000 */
.L_x_96:
[----:B------:R-:W-:Y:S01]  /*59f0*/  LOP3.LUT P0, RZ, R87, 0x1b0, RZ, 0xc0, !PT ;  /* 0x000001b057ff7812 */ /* 0x000fe2000780c0ff */
[----:B------:R-:W-:Y:S11]  /*5a00*/  BSSY.RECONVERGENT B6, `(.L_x_97) ;  /* 0x0000013000067945 */ /* 0x000ff60003800200 */
[----:B------:R-:W-:Y:S01]  /*5a10*/  @!UPT UIADD3 URZ, UPT, UPT, URZ, URZ, URZ ;  /* 0x000000fffffff290 */ /* 0x000fe2000fffe0ff */
[----:B------:R-:W-:Y:S05]  /*5a20*/  @!P0 BRA `(.L_x_98) ;  /* 0x0000000000408947 */ /* 0x000fea0003800000 */
        /* <DEDUP_REMOVED lines=16> */
.L_x_98:
[----:B------:R-:W-:Y:S05]  /*5b30*/  BSYNC.RECONVERGENT B6 ;  /* 0x0000000000067941 */ /* 0x000fea0003800200 */
.L_x_97:
[----:B------:R-:W-:Y:S01]  /*5b40*/  ISETP.NE.U32.AND P3, PT, R76, RZ, PT ;  /* 0x000000ff4c00720c */ /* 0x000fe20003f65070 */
[----:B------:R-:W-:Y:S01]  /*5b50*/  UISETP.NE.AND UP1, UPT, UR60, URZ, UPT ;  /* 0x000000ff3c00728c */ /* 0x000fe2000bf25270 */
[----:B------:R-:W-:Y:S02]  /*5b60*/  ISETP.NE.U32.AND P4, PT, R72, RZ, PT ;  /* 0x000000ff4800720c */ /* 0x000fe40003f85070 */
[----:B------:R-:W-:Y:S02]  /*5b70*/  ISETP.NE.AND.EX P3, PT, R77, RZ, PT, P3 ;  /* 0x000000ff4d00720c */ /* 0x000fe40003f65330 */
[----:B------:R-:W-:Y:S02]  /*5b80*/  PLOP3.LUT P1, PT, PT, PT, PT, 0x8, 0x80 ;  /* 0x000000000080781c */ /* 0x000fe40003f2e170 */
[----:B------:R-:W-:Y:S02]  /*5b90*/  PLOP3.LUT P0, PT, PT, PT, UP1, 0x80, 0x8 ;  /* 0x000000000008781c */ /* 0x000fe40003f0f018 */
[----:B------:R-:W-:Y:S02]  /*5ba0*/  ISETP.NE.AND.EX P4, PT, R73, RZ, PT, P4 ;  /* 0x000000ff4900720c */ /* 0x000fe40003f85340 */
[----:B------:R-:W1:Y:S09]  /*5bb0*/  @UP1 LDCU.64 UR4, c[0x0][0x888] ;  /* 0x00011100ff0417ac */ /* 0x000e720008000a00 */
[----:B------:R-:W-:Y:S01]  /*5bc0*/  @P0 PLOP3.LUT P1, PT, P3, PT, PT, 0x80, 0x8 ;  /* 0x000000000008081c */ /* 0x000fe20001f2f070 */
[----:B-1----:R-:W-:Y:S04]  /*5bd0*/  @UP1 UISETP.NE.U32.AND UP0, UPT, UR4, URZ, UPT ;  /* 0x000000ff0400128c */ /* 0x002fe8000bf05070 */
[----:B------:R-:W-:Y:S04]  /*5be0*/  @UP1 UISETP.NE.AND.EX UP0, UPT, UR5, URZ, UPT, UP0 ;  /* 0x000000ff0500128c */ /* 0x000fe8000bf05300 */
[----:B------:R-:W-:Y:S01]  /*5bf0*/  @UP1 USEL UR4, URZ, 0xffffffff, UP0 ;  /* 0xffffffffff041887 */ /* 0x000fe20008000000 */
[----:B------:R-:W-:Y:S11]  /*5c00*/  @!P3 BRA `(.L_x_99) ;  /* 0x000000000030b947 */ /* 0x000ff60003800000 */
[----:B------:R-:W-:Y:S01]  /*5c10*/  ISETP.NE.U32.AND P2, PT, R74, RZ, PT ;  /* 0x000000ff4a00720c */ /* 0x000fe20003f45070 */
[----:B------:R-:W1:Y:S01]  /*5c20*/  LDCU.64 UR6, c[0x0][0x358] ;  /* 0x00006b00ff0677ac */ /* 0x000e620008000a00 */
[----:B------:R-:W-:Y:S02]  /*5c30*/  IMAD.MOV.U32 R80, RZ, RZ, 0x1 ;  /* 0x00000001ff507424 */ /* 0x000fe400078e00ff */
[----:B------:R-:W-:Y:S11]  /*5c40*/  ISETP.NE.AND.EX P2, PT, R75, RZ, PT, P2 ;  /* 0x000000ff4b00720c */ /* 0x000ff60003f45320 */
[----:B------:R-:W-:Y:S02]  /*5c50*/  @!UPT UIADD3 URZ, UPT, UPT, URZ, URZ, URZ ;  /* 0x000000fffffff290 */ /* 0x000fe4000fffe0ff */
[----:B------:R-:W3:Y:S01]  /*5c60*/  @P2 LDC.64 R2, c[0x0][0x888] ;  /* 0x00022200ff022b82 */ /* 0x000ee20000000a00 */
[----:B--2---:R-:W-:Y:S04]  /*5c70*/  @P2 IMAD R0, R76, UR36, RZ ;  /* 0x000000244c002c24 */ /* 0x004fe8000f8e02ff */
[----:B---3--:R-:W-:Y:S04]  /*5c80*/  @P2 IMAD.WIDE R2, R0, 0x4, R2 ;  /* 0x0000000400022825 */ /* 0x008fe800078e0202 */
[----:B------:R-:W-:Y:S01]  /*5c90*/  HFMA2 R0, -RZ, RZ, 0, 5.9604644775390625e-08 ;  /* 0x00000001ff007431 */ /* 0x000fe200000001ff */
[----:B-1---5:R1:W5:Y:S04]  /*5ca0*/  @P2 LDG.E R39, desc[UR6][R2.64] ;  /* 0x0000000602272981 */ /* 0x022368000c1e1900 */
[----:B------:R-:W-:Y:S01]  /*5cb0*/  @!P2 PRMT R80, R0, 0x7610, R80 ;  /* 0x000076100050a816 */ /* 0x000fe20000000050 */
[----:B-1----:R-:W3:Y:S06]  /*5cc0*/  @!P2 LDC R39, c[0x0][0x880] ;  /* 0x00022000ff27ab82 */ /* 0x002eec0000000800 */
.L_x_99:
[----:B------:R-:W-:Y:S05]  /*5cd0*/  @!P4 BRA `(.L_x_100) ;  /* 0x000000000024c947 */ /* 0x000fea0003800000 */
[----:B------:R-:W-:Y:S01]  /*5ce0*/  ISETP.NE.U32.AND P2, PT, R70, RZ, PT ;  /* 0x000000ff4600720c */ /* 0x000fe20003f45070 */
[----:B------:R-:W1:Y:S03]  /*5cf0*/  LDCU.64 UR6, c[0x0][0x358] ;  /* 0x00006b00ff0677ac */ /* 0x000e660008000a00 */
[----:B------:R-:W-:Y:S11]  /*5d00*/  ISETP.NE.AND.EX P2, PT, R71, RZ, PT, P2 ;  /* 0x000000ff4700720c */ /* 0x000ff60003f45320 */
[----:B------:R-:W-:Y:S02]  /*5d10*/  @!UPT UIADD3 URZ, UPT, UPT, URZ, URZ, URZ ;  /* 0x000000fffffff290 */ /* 0x000fe4000fffe0ff */
[----:B------:R-:W4:Y:S01]  /*5d20*/  @P2 LDC.64 R2, c[0x0][0x8a8] ;  /* 0x00022a00ff022b82 */ /* 0x000f220000000a00 */
[----:B--2---:R-:W-:Y:S04]  /*5d30*/  @P2 IMAD R0, R72, UR36, RZ ;  /* 0x0000002448002c24 */ /* 0x004fe8000f8e02ff */
[----:B----4-:R-:W-:Y:S05]  /*5d40*/  @P2 IMAD.WIDE R2, R0, 0x4, R2 ;  /* 0x0000000400022825 */ /* 0x010fea00078e0202 */
[----:B-1---5:R1:W5:Y:S02]  /*5d50*/  @P2 LDG.E R38, desc[UR6][R2.64] ;  /* 0x0000000602262981 */ /* 0x022364000c1e1900 */
[----:B-1----:R-:W4:Y:S02]  /*5d60*/  @!P2 LDC R38, c[0x0][0x8a0] ;  /* 0x00022800ff26ab82 */ /* 0x002f240000000800 */
.L_x_100:
[----:B---3-5:R-:W-:Y:S01]  /*5d70*/  @P0 FSETP.NEU.AND P4, PT, R39, RZ, PT ;  /* 0x000000ff2700020b */ /* 0x028fe20003f8d000 */
[----:B--2---:R-:W-:Y:S01]  /*5d80*/  IMAD.U32 R0, RZ, RZ, UR4 ;  /* 0x00000004ff007e24 */ /* 0x004fe2000f8e00ff */
[----:B------:R-:W-:Y:S01]  /*5d90*/  @P0 LOP3.LUT P2, RZ, R80, 0xff, RZ, 0xc0, !PT ;  /* 0x000000ff50ff0812 */ /* 0x000fe2000784c0ff */
[----:B------:R-:W-:Y:S01]  /*5da0*/  BSSY B1, `(.L_x_101) ;  /* 0x0000035000017945 */ /* 0x000fe20003800000 */
[----:B------:R-:W-:Y:S02]  /*5db0*/  @P0 SEL R2, RZ, 0xffffffff, P4 ;  /* 0xffffffffff020807 */ /* 0x000fe40002000000 */
[----:B------:R-:W-:Y:S02]  /*5dc0*/  CS2R R18, SRZ ;  /* 0x0000000000127805 */ /* 0x000fe4000001ff00 */
[----:B------:R-:W-:Y:S02]  /*5dd0*/  LEA R82, R36, UR44, 0x3 ;  /* 0x0000002c24527c11 */ /* 0x000fe4000f8e18ff */
[----:B------:R-:W-:Y:S02]  /*5de0*/  CS2R R16, SRZ ;  /* 0x0000000000107805 */ /* 0x000fe4000001ff00 */
[----:B------:R-:W-:Y:S02]  /*5df0*/  @P1 SEL R2, R0, R2, !P2 ;  /* 0x0000000200021207 */ /* 0x000fe40005000000 */
[----:B------:R-:W-:Y:S02]  /*5e00*/  CS2R R26, SRZ ;  /* 0x00000000001a7805 */ /* 0x000fe4000001ff00 */
[----:B------:R-:W-:Y:S02]  /*5e10*/  SHF.L.U32 R4, R86, 0x1f, RZ ;  /* 0x0000001f56047819 */ /* 0x000fe400000006ff */
[----:B------:R-:W-:Y:S02]  /*5e20*/  CS2R R24, SRZ ;  /* 0x0000000000187805 */ /* 0x000fe4000001ff00 */
[----:B------:R-:W-:Y:S02]  /*5e30*/  @P0 LOP3.LUT R2, R2, 0x1, RZ, 0xc0, !PT ;  /* 0x0000000102020812 */ /* 0x000fe400078ec0ff */
[----:B------:R-:W-:Y:S02]  /*5e40*/  PLOP3.LUT P5, PT, PT, PT, PT, 0x8, 0x80 ;  /* 0x000000000080781c */ /* 0x000fe40003fae170 */
[----:B------:R-:W-:Y:S01]  /*5e50*/  ISETP.NE.U32.OR P1, PT, R2, 0x1, !P0 ;  /* 0x000000010200780c */ /* 0x000fe20004725470 */
[----:B------:R-:W-:Y:S11]  /*5e60*/  IMAD R2, R36, 0x20, R37 ;  /* 0x0000002024027824 */ /* 0x000ff600078e0225 */
[----:B------:R-:W-:Y:S01]  /*5e70*/  @!UPT UIADD3 URZ, UPT, UPT, URZ, URZ, URZ ;  /* 0x000000fffffff290 */ /* 0x000fe2000fffe0ff */
[----:B------:R-:W-:Y:S04]  /*5e80*/  @P1 SHF.L.U32 R0, R84, 0x1f, RZ ;  /* 0x0000001f54001819 */ /* 0x000fe800000006ff */
[----:B------:R-:W1:Y:S01]  /*5e90*/  @P1 SYNCS.PHASECHK.TRANS64.TRYWAIT P0, [UR44+0x30], R0 ;  /* 0x00003000ff0015a7 */ /* 0x000e62000800112c */
[----:B------:R2:W3:Y:S01]  /*5ea0*/  SYNCS.PHASECHK.TRANS64.TRYWAIT P4, [R82+URZ+0x70], R4 ;  /* 0x00007004520075a7 */ /* 0x0004e200080811ff */
[----:B-1----:R-:W-:Y:S01]  /*5eb0*/  @P1 PLOP3.LUT P5, PT, P0, PT, PT, 0x8, 0x80 ;  /* 0x000000000080181c */ /* 0x002fe200007ae170 */
[----:B------:R-:W-:Y:S01]  /*5ec0*/  @!UPT UIADD3 URZ, UPT, UPT, URZ, URZ, URZ ;  /* 0x000000fffffff290 */ /* 0x000fe2000fffe0ff */
[----:B--23--:R-:W-:Y:S11]  /*5ed0*/  @!P1 BRA `(.L_x_102) ;  /* 0x0000000000849947 */ /* 0x00cff60003800000 */
[----:B------:R-:W-:Y:S01]  /*5ee0*/  ISETP.NE.U32.AND P0, PT, RZ, UR56, PT ;  /* 0x00000038ff007c0c */ /* 0x000fe2000bf05070 */
[----:B------:R-:W-:Y:S01]  /*5ef0*/  BSSY B0, `(.L_x_103) ;  /* 0x0000012000007945 */ /* 0x000fe20003800000 */
[----:B------:R-:W-:Y:S02]  /*5f00*/  FSETP.NEU.AND P2, PT, R39, RZ, PT ;  /* 0x000000ff2700720b */ /* 0x000fe40003f4d000 */
[----:B------:R-:W-:Y:S02]  /*5f10*/  CS2R R26, SRZ ;  /* 0x00000000001a7805 */ /* 0x000fe4000001ff00 */
[----:B------:R-:W-:Y:S02]  /*5f20*/  ISETP.NE.AND.EX P0, PT, RZ, UR57, PT, P0 ;  /* 0x00000039ff007c0c */ /* 0x000fe4000bf05300 */
[----:B------:R-:W-:Y:S02]  /*5f30*/  CS2R R24, SRZ ;  /* 0x0000000000187805 */ /* 0x000fe4000001ff00 */
[----:B------:R-:W-:Y:S02]  /*5f40*/  LOP3.LUT P1, RZ, R80, 0xff, RZ, 0xc0, !PT ;  /* 0x000000ff50ff7812 */ /* 0x000fe4000782c0ff */
[----:B------:R-:W-:Y:S02]  /*5f50*/  CS2R R18, SRZ ;  /* 0x0000000000127805 */ /* 0x000fe4000001ff00 */
[----:B------:R-:W-:Y:S02]  /*5f60*/  SEL R0, RZ, 0xffffffff, P2 ;  /* 0xffffffffff007807 */ /* 0x000fe40001000000 */
[----:B------:R-:W-:Y:S02]  /*5f70*/  CS2R R16, SRZ ;  /* 0x0000000000107805 */ /* 0x000fe4000001ff00 */
[----:B------:R-:W-:Y:S04]  /*5f80*/  SEL R3, RZ, 0xffffffff, P0 ;  /* 0xffffffffff037807 */ /* 0x000fe80000000000 */
[----:B------:R-:W-:Y:S04]  /*5f90*/  @P3 SEL R0, R3, R0, !P1 ;  /* 0x0000000003003207 */ /* 0x000fe80004800000 */
[----:B------:R-:W-:Y:S04]  /*5fa0*/  LOP3.LUT R0, R0, 0x1, RZ, 0xc0, !PT ;  /* 0x0000000100007812 */ /* 0x000fe800078ec0ff */
[----:B------:R-:W-:Y:S01]  /*5fb0*/  ISETP.NE.U32.AND P0, PT, R0, 0x1, PT ;  /* 0x000000010000780c */ /* 0x000fe20003f05070 */
[----:B------:R-:W-:Y:S01]  /*5fc0*/  @!UPT UIADD3 URZ, UPT, UPT, URZ, URZ, URZ ;  /* 0x000000fffffff290 */ /* 0x000fe2000fffe0ff */
[----:B------:R-:W-:Y:S11]  /*5fd0*/  @!P5 BRA `(.L_x_104) ;  /* 0x00000000000cd947 */ /* 0x000ff60003800000 */
[----:B------:R-:W-:Y:S04]  /*5fe0*/  SHF.L.U32 R3, R84, 0x1f, RZ ;  /* 0x0000001f54037819 */ /* 0x000fe800000006ff */
[----:B------:R-:W1:Y:S02]  /*5ff0*/  SYNCS.PHASECHK.TRANS64.TRYWAIT P1, [UR44+0x30], R3 ;  /* 0x00003003ff0075a7 */ /* 0x000e64000802112c */
[----:B-1----:R-:W-:Y:S05]  /*6000*/  @!P1 BRA `(.L_x_105) ;  /* 0x0000001400889947 */ /* 0x002fea0003800000 */
.L_x_104:
[----:B------:R-:W-:Y:S05]  /*6010*/  BSYNC B0 ;  /* 0x0000000000007941 */ /* 0x000fea0003800000 */
.L_x_103:
[----:B------:R-:W2:Y:S01]  /*6020*/  S2UR UR5, SR_CgaCtaId ;  /* 0x00000000000579c3 */ /* 0x000ea20000008800 */
[----:B------:R3:W1:Y:S01]  /*6030*/  @P0 LDS.128 R24, [R79+UR44+0x200] ;  /* 0x0002002c4f180984 */ /* 0x0006620008000c00 */
[----:B------:R-:W-:Y:S01]  /*6040*/  UIADD3 UR4, UPT, UPT, UR44, 0x38, URZ ;  /* 0x000000382c047890 */ /* 0x000fe2000fffe0ff */
[----:B------:R-:W-:Y:S02]  /*6050*/  LOP3.LUT R84, R84, 0x1, RZ, 0x3c, !PT ;  /* 0x0000000154547812 */ /* 0x000fe400078e3cff */
[----:B------:R3:W1:Y:S01]  /*6060*/  @P0 LDS.128 R16, [R78+0x10] ;  /* 0x000010004e100984 */ /* 0x0006620000000c00 */
[----:B------:R-:W-:Y:S01]  /*6070*/  @!PT LDS RZ, [RZ] ;  /* 0x00000000fffff984 */ /* 0x000fe20000000800 */
[----:B------:R-:W-:Y:S01]  /*6080*/  @!PT LDS RZ, [RZ] ;  /* 0x00000000fffff984 */ /* 0x000fe20000000800 */
[----:B------:R-:W-:Y:S01]  /*6090*/  @!PT LDS RZ, [RZ] ;  /* 0x00000000fffff984 */ /* 0x000fe20000000800 */
[----:B------:R-:W-:Y:S01]  /*60a0*/  @!PT LDS RZ, [RZ] ;  /* 0x00000000fffff984 */ /* 0x000fe20000000800 */
[----:B------:R5:W-:Y:S06]  /*60b0*/  MEMBAR.ALL.CTA ;  /* 0x0000000000007992 */ /* 0x000bec0000008000 */
[----:B-----5:R-:W5:Y:S01]  /*60c0*/  FENCE.VIEW.ASYNC.S ;  /* 0x00000000000073c6 */ /* 0x020f620000000000 */
[----:B--2---:R-:W-:Y:S09]  /*60d0*/  UPRMT UR4, UR5, 0x654, UR4 ;  /* 0x0000065405047896 */ /* 0x004ff20008000004 */
[----:B---3-5:R-:W-:Y:S03]  /*60e0*/  SYNCS.ARRIVE.TRANS64.RED.A1T0 RZ, [UR4], RZ ;  /* 0x000000ffffff79a7 */ /* 0x028fe60008100404 */
.L_x_102:
[----:B------:R-:W-:Y:S05]  /*60f0*/  BSYNC B1 ;  /* 0x0000000000017941 */ /* 0x000fea0003800000 */
.L_x_101:
[----:B-1----:R-:W-:Y:S04]  /*6100*/  SHF.R.U32.HI R0, RZ, 0x15, R2 ;  /* 0x00000015ff007819 */ /* 0x002fe80000011602 */
[----:B------:R-:W-:Y:S01]  /*6110*/  LOP3.LUT P0, RZ, R0, 0x3, R81, 0x48, !PT ;  /* 0x0000000300ff7812 */ /* 0x000fe20007804851 */
[----:B------:R-:W-:Y:S01]  /*6120*/  @!UPT UIADD3 URZ, UPT, UPT, URZ, URZ, URZ ;  /* 0x000000fffffff290 */ /* 0x000fe2000fffe0ff */
[----:B------:R-:W-:Y:S11]  /*6130*/  @P4 BRA `(.L_x_106) ;  /* 0x0000000000084947 */ /* 0x000ff60003800000 */
[----:B------:R-:W1:Y:S02]  /*6140*/  SYNCS.PHASECHK.TRANS64.TRYWAIT P1, [R82+URZ+0x70], R4 ;  /* 0x00007004520075a7 */ /* 0x000e6400080211ff */
[----:B-1----:R-:W-:Y:S05]  /*6150*/  @!P1 BRA `(.L_x_107) ;  /* 0x00000014004c9947 */ /* 0x002fea0003800000 */
.L_x_106:
[----:B------:R-:W-:Y:S05]  /*6160*/  @!P0 BRA `(.L_x_108) ;  /* 0x0000000000408947 */ /* 0x000fea0003800000 */
[----:B------:R-:W2:Y:S01]  /*6170*/  LDCU.64 UR8, c[0x4][0x70] ;  /* 0x01000e00ff0877ac */ /* 0x000ea20008000a00 */
[----:B------:R-:W-:Y:S01]  /*6180*/  MOV R15, 0x0 ;  /* 0x00000000000f7802 */ /* 0x000fe20000000f00 */
[----:B------:R-:W-:Y:S02]  /*6190*/  HFMA2 R12, -RZ, RZ, 0, 5.9604644775390625e-08 ;  /* 0x00000001ff0c7431 */ /* 0x000fe400000001ff */
[----:B------:R-:W-:Y:S02]  /*61a0*/  IMAD.MOV.U32 R8, RZ, RZ, 0x192 ;  /* 0x00000192ff087424 */ /* 0x000fe400078e00ff */
[----:B------:R-:W-:Y:S01]  /*61b0*/  IMAD.MOV.U32 R13, RZ, RZ, RZ ;  /* 0x000000ffff0d7224 */ /* 0x000fe200078e00ff */
[----:B------:R-:W3:Y:S01]  /*61c0*/  LDCU.64 UR6, c[0x4][0x78] ;  /* 0x01000f00ff0677ac */ /* 0x000ee20008000a00 */
[----:B------:R-:W4:Y:S01]  /*61d0*/  LDC.64 R14, c[0x4][R15] ;  /* 0x010000000f0e7b82 */ /* 0x000f220000000a00 */
[----:B------:R-:W5:Y:S01]  /*61e0*/  LDCU.64 UR4, c[0x4][0x10] ;  /* 0x01000200ff0477ac */ /* 0x000f620008000a00 */
[----:B--2---:R-:W-:Y:S01]  /*61f0*/  MOV R5, UR9 ;  /* 0x0000000900057c02 */ /* 0x004fe20008000f00 */
[----:B-1----:R-:W-:Y:S01]  /*6200*/  IMAD.U32 R4, RZ, RZ, UR8 ;  /* 0x00000008ff047e24 */ /* 0x002fe2000f8e00ff */
[----:B---3--:R-:W-:Y:S01]  /*6210*/  MOV R7, UR7 ;  /* 0x0000000700077c02 */ /* 0x008fe20008000f00 */
[----:B------:R-:W-:Y:S01]  /*6220*/  IMAD.U32 R6, RZ, RZ, UR6 ;  /* 0x00000006ff067e24 */ /* 0x000fe2000f8e00ff */
[----:B-----5:R-:W-:Y:S01]  /*6230*/  MOV R11, UR5 ;  /* 0x00000005000b7c02 */ /* 0x020fe20008000f00 */
[----:B------:R-:W-:Y:S02]  /*6240*/  IMAD.U32 R10, RZ, RZ, UR4 ;  /* 0x00000004ff0a7e24 */ /* 0x000fe4000f8e00ff */
[----:B------:R-:W-:Y:S07]  /*6250*/  LEPC R20, `(.L_x_108) ;  /* 0x000000001014794e */ /* 0x000fee0000000000 */
[----:B----4-:R-:W-:Y:S05]  /*6260*/  CALL.ABS.NOINC R14 ;  /* 0x000000000e007343 */ /* 0x010fea0003c00000 */
.L_x_108:
[----:B------:R-:W-:Y:S01]  /*6270*/  LOP3.LUT P0, RZ, R69, 0x60, RZ, 0xc0, !PT ;  /* 0x0000006045ff7812 */ /* 0x000fe2000780c0ff */
[----:B------:R-:W-:Y:S05]  /*6280*/  WARPSYNC.ALL ;  /* 0x0000000000007948 */ /* 0x000fea0003800000 */
[----:B------:R-:W-:Y:S01]  /*6290*/  R2UR UR4, R2 ;  /* 0x00000000020472ca */ /* 0x000fe200000e0000 */
[----:B------:R-:W-:Y:S01]  /*62a0*/  BSSY.RECONVERGENT B0, `(.L_x_109) ;  /* 0x000009d000007945 */ /* 0x000fe20003800200 */
[-C--:B------:R-:W-:Y:S02]  /*62b0*/  F2FP.F16.E4M3.UNPACK_B R2, R24.reuse ;  /* 0x00000018ff02723e */ /* 0x080fe400020006ff */
[-C--:B-1----:R-:W-:Y:S02]  /*62c0*/  F2FP.F16.E4M3.UNPACK_B R4, R25.reuse ;  /* 0x00000019ff04723e */ /* 0x082fe400020006ff */
[----:B------:R-:W-:Y:S01]  /*62d0*/  F2FP.F16.E4M3.UNPACK_B R24, R24.H1 ;  /* 0x00000018ff18723e */ /* 0x000fe200030006ff */
[----:B------:R-:W-:Y:S01]  /*62e0*/  HADD2.F32 R0, -RZ, R2.H0_H0 ;  /* 0x20000002ff007230 */ /* 0x000fe20000004100 */
[----:B------:R-:W-:Y:S01]  /*62f0*/  F2FP.F16.E4M3.UNPACK_B R25, R25.H1 ;  /* 0x00000019ff19723e */ /* 0x000fe200030006ff */
[----:B------:R-:W-:Y:S01]  /*6300*/  HADD2.F32 R41, -RZ, R4.H0_H0 ;  /* 0x20000004ff297230 */ /* 0x000fe20000004100 */
[-C--:B------:R-:W-:Y:S01]  /*6310*/  F2FP.F16.E4M3.UNPACK_B R46, R26.reuse ;  /* 0x0000001aff2e723e */ /* 0x080fe200020006ff */
[--C-:B------:R-:W-:Y:S01]  /*6320*/  HADD2.F32 R3, -RZ, R24.reuse.H0_H0 ;  /* 0x20000018ff037230 */ /* 0x100fe20000004100 */
[----:B------:R-:W-:Y:S01]  /*6330*/  F2FP.F16.E4M3.UNPACK_B R48, R26.H1 ;  /* 0x0000001aff30723e */ /* 0x000fe200030006ff */
[----:B------:R-:W-:Y:S01]  /*6340*/  HADD2.F32 R40, -RZ, R24.H1_H1 ;  /* 0x30000018ff287230 */ /* 0x000fe20000004100 */
[-C--:B------:R-:W-:Y:S01]  /*6350*/  F2FP.F16.E4M3.UNPACK_B R50, R27.reuse ;  /* 0x0000001bff32723e */ /* 0x080fe200020006ff */
[----:B------:R-:W-:Y:S01]  /*6360*/  HADD2.F32 R42, -RZ, R4.H1_H1 ;  /* 0x30000004ff2a7230 */ /* 0x000fe20000004100 */
[----:B------:R-:W-:Y:S01]  /*6370*/  F2FP.F16.E4M3.UNPACK_B R52, R27.H1 ;  /* 0x0000001bff34723e */ /* 0x000fe200030006ff */
[--C-:B------:R-:W-:Y:S01]  /*6380*/  HADD2.F32 R43, -RZ, R25.reuse.H0_H0 ;  /* 0x20000019ff2b7230 */ /* 0x100fe20000004100 */
[-C--:B------:R-:W-:Y:S01]  /*6390*/  F2FP.F16.E4M3.UNPACK_B R54, R16.reuse ;  /* 0x00000010ff36723e */ /* 0x080fe200020006ff */
[----:B------:R-:W-:Y:S01]  /*63a0*/  HADD2.F32 R44, -RZ, R25.H1_H1 ;  /* 0x30000019ff2c7230 */ /* 0x000fe20000004100 */
[----:B------:R-:W-:Y:S01]  /*63b0*/  F2FP.F16.E4M3.UNPACK_B R56, R16.H1 ;  /* 0x00000010ff38723e */ /* 0x000fe200030006ff */
[----:B------:R-:W-:Y:S01]  /*63c0*/  HADD2.F32 R2, -RZ, R2.H1_H1 ;  /* 0x30000002ff027230 */ /* 0x000fe20000004100 */
[-C--:B------:R-:W-:Y:S01]  /*63d0*/  F2FP.F16.E4M3.UNPACK_B R58, R17.reuse ;  /* 0x00000011ff3a723e */ /* 0x080fe200020006ff */
[--C-:B------:R-:W-:Y:S01]  /*63e0*/  HADD2.F32 R45, -RZ, R46.reuse.H0_H0 ;  /* 0x2000002eff2d7230 */ /* 0x100fe20000004100 */
        /* <DEDUP_REMOVED lines=10> */
[----:B------:R-:W1:Y:S01]  /*6490*/  LDTM.x32 R4, tmem[UR4] ;  /* 0x00000004000479ee */ /* 0x000e6200082c0000 */
[----:B------:R-:W-:Y:S01]  /*64a0*/  NOP ;  /* 0x0000000000007918 */ /* 0x000fe20000000000 */
[----:B------:R-:W-:Y:S01]  /*64b0*/  IADD3 R82, PT, PT, R82, 0x90, RZ ;  /* 0x0000009052527810 */ /* 0x000fe20007ffe0ff */
[--C-:B------:R-:W-:Y:S01]  /*64c0*/  HADD2.F32 R53, -RZ, R54.reuse.H0_H0 ;  /* 0x20000036ff357230 */ /* 0x100fe20000004100 */
[----:B------:R-:W-:Y:S01]  /*64d0*/  IADD3 R36, PT, PT, R36, 0x1, RZ ;  /* 0x0000000124247810 */ /* 0x000fe20007ffe0ff */
[----:B------:R-:W-:Y:S01]  /*64e0*/  HADD2.F32 R54, -RZ, R54.H1_H1 ;  /* 0x30000036ff367230 */ /* 0x000fe20000004100 */
[----:B------:R-:W-:Y:S01]  /*64f0*/  LOP3.LUT R82, R82, 0xfefffff8, RZ, 0xc0, !PT ;  /* 0xfefffff852527812 */ /* 0x000fe200078ec0ff */
[--C-:B------:R-:W-:Y:S02]  /*6500*/  HADD2.F32 R57, -RZ, R58.reuse.H0_H0 ;  /* 0x2000003aff397230 */ /* 0x100fe40000004100 */
[----:B------:R-:W-:Y:S01]  /*6510*/  HADD2.F32 R58, -RZ, R58.H1_H1 ;  /* 0x3000003aff3a7230 */ /* 0x000fe20000004100 */
[----:B-1----:R1:W-:Y:S01]  /*6520*/  SYNCS.ARRIVE.TRANS64.RED.A1T0 RZ, [R82+URZ], RZ ;  /* 0x000000ff52ff79a7 */ /* 0x0023e200081004ff */
[--C-:B------:R-:W-:Y:S02]  /*6530*/  HADD2.F32 R61, -RZ, R62.reuse.H0_H0 ;  /* 0x2000003eff3d7230 */ /* 0x100fe40000004100 */
[----:B------:R-:W-:Y:S02]  /*6540*/  HADD2.F32 R62, -RZ, R62.H1_H1 ;  /* 0x3000003eff3e7230 */ /* 0x000fe40000004100 */
[--C-:B------:R-:W-:Y:S02]  /*6550*/  HADD2.F32 R65, -RZ, R66.reuse.H0_H0 ;  /* 0x20000042ff417230 */ /* 0x100fe40000004100 */
[----:B------:R-:W-:Y:S02]  /*6560*/  HADD2.F32 R66, -RZ, R66.H1_H1 ;  /* 0x30000042ff427230 */ /* 0x000fe40000004100 */
[--C-:B------:R-:W-:Y:S02]  /*6570*/  HADD2.F32 R51, -RZ, R52.reuse.H0_H0 ;  /* 0x20000034ff337230 */ /* 0x100fe40000004100 */
[----:B------:R-:W-:Y:S02]  /*6580*/  HADD2.F32 R52, -RZ, R52.H1_H1 ;  /* 0x30000034ff347230 */ /* 0x000fe40000004100 */
[--C-:B------:R-:W-:Y:S02]  /*6590*/  HADD2.F32 R55, -RZ, R56.reuse.H0_H0 ;  /* 0x20000038ff377230 */ /* 0x100fe40000004100 */
[C---:B----4-:R-:W-:Y:S01]  /*65a0*/  FMUL R4, R38.reuse, R4 ;  /* 0x0000000426047220 */ /* 0x050fe20000400000 */
[C---:B------:R-:W-:Y:S01]  /*65b0*/  FMUL R5, R38.reuse, R5 ;  /* 0x0000000526057220 */ /* 0x040fe20000400000 */
[C---:B------:R-:W-:Y:S01]  /*65c0*/  FMUL R8, R38.reuse, R8 ;  /* 0x0000000826087220 */ /* 0x040fe20000400000 */
[C---:B------:R-:W-:Y:S01]  /*65d0*/  FMUL R9, R38.reuse, R9 ;  /* 0x0000000926097220 */ /* 0x040fe20000400000 */
[C---:B------:R-:W-:Y:S01]  /*65e0*/  FFMA R4, R39.reuse, R0, R4 ;  /* 0x0000000027047223 */ /* 0x040fe20000000004 */
[C---:B------:R-:W-:Y:S01]  /*65f0*/  FFMA R5, R39.reuse, R2, R5 ;  /* 0x0000000227057223 */ /* 0x040fe20000000005 */
[C---:B------:R-:W-:Y:S01]  /*6600*/  FMUL R12, R38.reuse, R12 ;  /* 0x0000000c260c7220 */ /* 0x040fe20000400000 */
        /* <DEDUP_REMOVED lines=15> */
[C---:B------:R-:W-:Y:S01]  /*6700*/  FFMA R6, R39.reuse, R3, R6 ;  /* 0x0000000327067223 */ /* 0x040fe20000000006 */
[C---:B------:R-:W-:Y:S01]  /*6710*/  FFMA R7, R39.reuse, R40, R7 ;  /* 0x0000002827077223 */ /* 0x040fe20000000007 */
[C---:B------:R-:W-:Y:S01]  /*6720*/  FFMA R8, R39.reuse, R41, R8 ;  /* 0x0000002927087223 */ /* 0x040fe20000000008 */
[C---:B------:R-:W-:Y:S01]  /*6730*/  FFMA R9, R39.reuse, R42, R9 ;  /* 0x0000002a27097223 */ /* 0x040fe20000000009 */
[C---:B------:R-:W-:Y:S01]  /*6740*/  FFMA R10, R39.reuse, R43, R10 ;  /* 0x0000002b270a7223 */ /* 0x040fe2000000000a */
[C---:B------:R-:W-:Y:S01]  /*6750*/  FFMA R11, R39.reuse, R44, R11 ;  /* 0x0000002c270b7223 */ /* 0x040fe2000000000b */
[C---:B------:R-:W-:Y:S01]  /*6760*/  FFMA R12, R39.reuse, R45, R12 ;  /* 0x0000002d270c7223 */ /* 0x040fe2000000000c */
[----:B------:R-:W-:Y:S01]  /*6770*/  FFMA R13, R39, R46, R13 ;  /* 0x0000002e270d7223 */ /* 0x000fe2000000000d */
[----:B------:R-:W-:Y:S01]  /*6780*/  F2FP.SATFINITE.E4M3.F32.PACK_AB_MERGE_C R6, R7, R6, RZ ;  /* 0x000000060706723e */ /* 0x000fe200048070ff */
[C---:B------:R-:W-:Y:S01]  /*6790*/  FMUL R14, R38.reuse, R14 ;  /* 0x0000000e260e7220 */ /* 0x040fe20000400000 */
[----:B------:R-:W-:Y:S01]  /*67a0*/  F2FP.SATFINITE.E4M3.F32.PACK_AB_MERGE_C R10, R11, R10, RZ ;  /* 0x0000000a0b0a723e */ /* 0x000fe200048070ff */
[C---:B------:R-:W-:Y:S01]  /*67b0*/  FMUL R15, R38.reuse, R15 ;  /* 0x0000000f260f7220 */ /* 0x040fe20000400000 */
[----:B------:R-:W-:Y:S01]  /*67c0*/  F2FP.SATFINITE.E4M3.F32.PACK_AB_MERGE_C R4, R5, R4, R6 ;  /* 0x000000040504723e */ /* 0x000fe20004807006 */
[----:B------:R-:W-:Y:S01]  /*67d0*/  FFMA R14, R39, R47, R14 ;  /* 0x0000002f270e7223 */ /* 0x000fe2000000000e */
[----:B------:R-:W-:Y:S01]  /*67e0*/  F2FP.SATFINITE.E4M3.F32.PACK_AB_MERGE_C R5, R9, R8, R10 ;  /* 0x000000080905723e */ /* 0x000fe2000480700a */
[C---:B------:R-:W-:Y:S01]  /*67f0*/  FFMA R15, R39.reuse, R48, R15 ;  /* 0x00000030270f7223 */ /* 0x040fe2000000000f */
[C---:B------:R-:W-:Y:S01]  /*6800*/  FFMA R16, R39.reuse, R49, R16 ;  /* 0x0000003127107223 */ /* 0x040fe20000000010 */
[C---:B------:R-:W-:Y:S01]  /*6810*/  FFMA R17, R39.reuse, R50, R17 ;  /* 0x0000003227117223 */ /* 0x040fe20000000011 */
[C---:B------:R-:W-:Y:S01]  /*6820*/  FMUL R18, R38.reuse, R18 ;  /* 0x0000001226127220 */ /* 0x040fe20000400000 */
[C---:B------:R-:W-:Y:S01]  /*6830*/  FMUL R19, R38.reuse, R19 ;  /* 0x0000001326137220 */ /* 0x040fe20000400000 */
[----:B------:R-:W-:Y:S02]  /*6840*/  HADD2.F32 R56, -RZ, R56.H1_H1 ;  /* 0x30000038ff387230 */ /* 0x000fe40000004100 */
[C---:B------:R-:W-:Y:S01]  /*6850*/  FMUL R22, R38.reuse, R22 ;  /* 0x0000001626167220 */ /* 0x040fe20000400000 */
[C---:B------:R-:W-:Y:S01]  /*6860*/  FFMA R18, R39.reuse, R51, R18 ;  /* 0x0000003327127223 */ /* 0x040fe20000000012 */
[C---:B------:R-:W-:Y:S01]  /*6870*/  FFMA R19, R39.reuse, R52, R19 ;  /* 0x0000003427137223 */ /* 0x040fe20000000013 */
[C---:B------:R-:W-:Y:S01]  /*6880*/  FMUL R23, R38.reuse, R23 ;  /* 0x0000001726177220 */ /* 0x040fe20000400000 */
[C---:B------:R-:W-:Y:S01]  /*6890*/  FFMA R20, R39.reuse, R53, R20 ;  /* 0x0000003527147223 */ /* 0x040fe20000000014 */
[C---:B------:R-:W-:Y:S01]  /*68a0*/  FFMA R21, R39.reuse, R54, R21 ;  /* 0x0000003627157223 */ /* 0x040fe20000000015 */
[--C-:B------:R-:W-:Y:S02]  /*68b0*/  HADD2.F32 R59, -RZ, R60.reuse.H0_H0 ;  /* 0x2000003cff3b7230 */ /* 0x100fe40000004100 */
[C---:B------:R-:W-:Y:S01]  /*68c0*/  FFMA R22, R39.reuse, R55, R22 ;  /* 0x0000003727167223 */ /* 0x040fe20000000016 */
[----:B------:R-:W-:Y:S02]  /*68d0*/  HADD2.F32 R60, -RZ, R60.H1_H1 ;  /* 0x3000003cff3c7230 */ /* 0x000fe40000004100 */
[C---:B------:R-:W-:Y:S01]  /*68e0*/  FMUL R3, R38.reuse, R26 ;  /* 0x0000001a26037220 */ /* 0x040fe20000400000 */
        /* <DEDUP_REMOVED lines=16> */
[----:B------:R-:W-:Y:S01]  /*69f0*/  FFMA R31, R39, R64, R31 ;  /* 0x00000040271f7223 */ /* 0x000fe2000000001f */
[----:B------:R-:W-:Y:S01]  /*6a00*/  FMUL R35, R38, R35 ;  /* 0x0000002326237220 */ /* 0x000fe20000400000 */
[----:B------:R-:W-:Y:S01]  /*6a10*/  F2FP.SATFINITE.E4M3.F32.PACK_AB_MERGE_C R14, R15, R14, RZ ;  /* 0x0000000e0f0e723e */ /* 0x000fe200048070ff */
[----:B------:R-:W-:Y:S01]  /*6a20*/  FFMA R28, R39, R65, R28 ;  /* 0x00000041271c7223 */ /* 0x000fe2000000001c */
[----:B------:R-:W-:Y:S01]  /*6a30*/  F2FP.SATFINITE.E4M3.F32.PACK_AB_MERGE_C R7, R19, R18, RZ ;  /* 0x000000121307723e */ /* 0x000fe200048070ff */
[C---:B------:R-:W-:Y:S01]  /*6a40*/  FFMA R29, R39.reuse, R66, R29 ;  /* 0x00000042271d7223 */ /* 0x040fe2000000001d */
[----:B------:R-:W-:Y:S01]  /*6a50*/  FFMA R30, R39, R67, R30 ;  /* 0x00000043271e7223 */ /* 0x000fe2000000001e */
[----:B------:R-:W-:Y:S01]  /*6a60*/  F2FP.SATFINITE.E4M3.F32.PACK_AB_MERGE_C R22, R23, R22, RZ ;  /* 0x000000161716723e */ /* 0x000fe200048070ff */
[----:B------:R-:W-:Y:S01]  /*6a70*/  FFMA R35, R39, R68, R35 ;  /* 0x0000004427237223 */ /* 0x000fe20000000023 */
[----:B------:R-:W-:Y:S02]  /*6a80*/  F2FP.SATFINITE.E4M3.F32.PACK_AB_MERGE_C R6, R13, R12, R14 ;  /* 0x0000000c0d06723e */ /* 0x000fe4000480700e */
[----:B------:R-:W-:Y:S02]  /*6a90*/  F2FP.SATFINITE.E4M3.F32.PACK_AB_MERGE_C R7, R17, R16, R7 ;  /* 0x000000101107723e */ /* 0x000fe40004807007 */
[----:B------:R-:W-:Y:S02]  /*6aa0*/  F2FP.SATFINITE.E4M3.F32.PACK_AB_MERGE_C R20, R21, R20, R22 ;  /* 0x000000141514723e */ /* 0x000fe40004807016 */
[----:B------:R-:W-:Y:S01]  /*6ab0*/  F2FP.SATFINITE.E4M3.F32.PACK_AB_MERGE_C R3, R27, R3, RZ ;  /* 0x000000031b03723e */ /* 0x000fe200048070ff */
[----:B------:R1:W-:Y:S01]  /*6ac0*/  STS.128 [R79+UR44+0x1200], R4 ;  /* 0x001200044f007988 */ /* 0x0003e20008000c2c */
[----:B------:R-:W-:Y:S02]  /*6ad0*/  F2FP.SATFINITE.E4M3.F32.PACK_AB_MERGE_C R22, R31, R26, RZ ;  /* 0x0000001a1f16723e */ /* 0x000fe400048070ff */
[----:B------:R-:W-:Y:S02]  /*6ae0*/  F2FP.SATFINITE.E4M3.F32.PACK_AB_MERGE_C R23, R35, R30, RZ ;  /* 0x0000001e2317723e */ /* 0x000fe400048070ff */
[----:B------:R-:W-:Y:S02]  /*6af0*/  F2FP.SATFINITE.E4M3.F32.PACK_AB_MERGE_C R21, R2, R0, R3 ;  /* 0x000000000215723e */ /* 0x000fe40004807003 */
[----:B------:R-:W-:Y:S02]  /*6b00*/  F2FP.SATFINITE.E4M3.F32.PACK_AB_MERGE_C R22, R25, R24, R22 ;  /* 0x000000181916723e */ /* 0x000fe40004807016 */
[----:B------:R-:W-:Y:S05]  /*6b10*/  F2FP.SATFINITE.E4M3.F32.PACK_AB_MERGE_C R23, R29, R28, R23 ;  /* 0x0000001c1d17723e */ /* 0x000fea0004807017 */
[----:B------:R1:W-:Y:S01]  /*6b20*/  STS.128 [R78+0x1010], R20 ;  /* 0x001010144e007388 */ /* 0x0003e20000000c00 */
[----:B------:R-:W-:Y:S01]  /*6b30*/  @!PT LDS RZ, [RZ] ;  /* 0x00000000fffff984 */ /* 0x000fe20000000800 */
[----:B------:R-:W-:Y:S01]  /*6b40*/  @!PT LDS RZ, [RZ] ;  /* 0x00000000fffff984 */ /* 0x000fe20000000800 */
[----:B------:R-:W-:Y:S01]  /*6b50*/  @!PT LDS RZ, [RZ] ;  /* 0x00000000fffff984 */ /* 0x000fe20000000800 */
[----:B------:R-:W-:Y:S01]  /*6b60*/  @!PT LDS RZ, [RZ] ;  /* 0x00000000fffff984 */ /* 0x000fe20000000800 */
[----:B------:R2:W-:Y:S07]  /*6b70*/  MEMBAR.ALL.CTA ;  /* 0x0000000000007992 */ /* 0x0005ee0000008000 */
[----:B--2---:R-:W2:Y:S02]  /*6b80*/  FENCE.VIEW.ASYNC.S ;  /* 0x00000000000073c6 */ /* 0x004ea40000000000 */
[----:B--2---:R-:W-:Y:S06]  /*6b90*/  BAR.SYNC.DEFER_BLOCKING 0x1, 0x80 ;  /* 0x0042000000007b1d */ /* 0x004fec0000010000 */
[----:B------:R-:W-:Y:S05]  /*6ba0*/  @P0 BRA `(.L_x_110) ;  /* 0x0000000000300947 */ /* 0x000fea0003800000 */
[----:B------:R-:W-:Y:S02]  /*6bb0*/  UIADD3 UR4, UPT, UPT, UR44, 0x1200, URZ ;  /* 0x000012002c047890 */ /* 0x000fe4000fffe0ff */
[----:B------:R-:W-:Y:S02]  /*6bc0*/  USHF.L.U32 UR9, UR45, 0x6, URZ ;  /* 0x000000062d097899 */ /* 0x000fe400080006ff */
[----:B------:R-:W-:Y:S02]  /*6bd0*/  USHF.L.U32 UR10, UR46, 0x6, URZ ;  /* 0x000000062e0a7899 */ /* 0x000fe400080006ff */
[----:B------:R-:W-:Y:S01]  /*6be0*/  MOV R87, UR4 ;  /* 0x0000000400577c02 */ /* 0x000fe20008000f00 */
[----:B------:R-:W-:Y:S01]  /*6bf0*/  UIADD3 UR4, UP0, UPT, UR62, 0x680, URZ ;  /* 0x000006803e047890 */ /* 0x000fe2000ff1e0ff */
[----:B------:R-:W-:Y:S02]  /*6c00*/  UMOV UR11, UR36 ;  /* 0x00000024000b7c82 */ /* 0x000fe40008000000 */
[----:B------:R-:W-:Y:S01]  /*6c10*/  R2UR UR8, R87 ;  /* 0x00000000570872ca */ /* 0x000fe200000e0000 */
[----:B------:R-:W-:Y:S11]  /*6c20*/  UIADD3.X UR5, UPT, UPT, URZ, UR63, URZ, UP0, !UPT ;  /* 0x0000003fff057290 */ /* 0x000ff600087fe4ff */
[----:B------:R-:W-:Y:S01]  /*6c30*/  @!UPT UIADD3 URZ, UPT, UPT, URZ, URZ, URZ ;  /* 0x000000fffffff290 */ /* 0x000fe2000fffe0ff */
[----:B------:R2:W-:Y:S01]  /*6c40*/  UTMASTG.3D [UR8], [UR4] ;  /* 0x00000008040073b5 */ /* 0x0005e20008010000 */
[----:B------:R0:W-:Y:S01]  /*6c50*/  UTMACMDFLUSH ;  /* 0x00000000000079b7 */ /* 0x0001e20000000000 */
[----:B--2---:R-:W-:Y:S04]  /*6c60*/  DEPBAR.LE SB0, 0x0 ;  /* 0x000080000000791a */ /* 0x004fe80000000000 */
.L_x_110:
[----:B------:R-:W-:Y:S05]  /*6c70*/  BSYNC.RECONVERGENT B0 ;  /* 0x0000000000007941 */ /* 0x000fea0003800200 */
.L_x_109:
[----:B------:R-:W-:Y:S01]  /*6c80*/  BAR.SYNC.DEFER_BLOCKING 0x1, 0x80 ;  /* 0x0042000000007b1d */ /* 0x000fe20000010000 */
[----:B------:R-:W-:Y:S01]  /*6c90*/  ISETP.NE.AND P0, PT, R83, 0x2, PT ;  /* 0x000000025300780c */ /* 0x000fe20003f05270 */
[----:B------:R-:W-:Y:S01]  /*6ca0*/  UISETP.NE.AND UP0, UPT, UR47, URZ, UPT ;  /* 0x000000ff2f00728c */ /* 0x000fe2000bf05270 */
[----:B------:R-:W-:Y:S01]  /*6cb0*/  ISETP.NE.AND P1, PT, R36, 0x4, PT ;  /* 0x000000042400780c */ /* 0x000fe20003f25270 */
[----:B------:R-:W-:Y:S01]  /*6cc0*/  UIADD3 UR45, UPT, UPT, UR37, UR55, URZ ;  /* 0x00000037252d7290 */ /* 0x000fe2000fffe0ff */
[----:B------:R-:W-:Y:S01]  /*6cd0*/  SEL R2, RZ, 0x1, P0 ;  /* 0x00000001ff027807 */ /* 0x000fe20000000000 */
[----:B------:R-:W-:Y:S01]  /*6ce0*/  UIADD3 UR46, UPT, UPT, UR38, UR58, URZ ;  /* 0x0000003a262e7290 */ /* 0x000fe2000fffe0ff */
[----:B------:R-:W-:Y:S02]  /*6cf0*/  SEL R0, RZ, 0x1, P1 ;  /* 0x00000001ff007807 */ /* 0x000fe40000800000 */
[----:B------:R-:W-:Y:S02]  /*6d00*/  LOP3.LUT R85, R85, R2, RZ, 0x3c, !PT ;  /* 0x0000000255557212 */ /* 0x000fe400078e3cff */
[----:B------:R-:W-:Y:S02]  /*6d10*/  LOP3.LUT R86, R86, R0, RZ, 0x3c, !PT ;  /* 0x0000000056567212 */ /* 0x000fe400078e3cff */
[----:B------:R-:W-:Y:S02]  /*6d20*/  SEL R83, R83, RZ, P0 ;  /* 0x000000ff53537207 */ /* 0x000fe40000000000 */
[----:B------:R-:W-:Y:S01]  /*6d30*/  SEL R36, R36, RZ, P1 ;  /* 0x000000ff24247207 */ /* 0x000fe20000800000 */
[----:B------:R-:W-:Y:S01]  /*6d40*/  UMOV UR36, UR54 ;  /* 0x0000003600247c82 */ /* 0x000fe20008000000 */
[----:B------:R-:W-:Y:S05]  /*6d50*/  BRA.U UP0, `(.L_x_111) ;  /* 0xffffffe500487547 */ /* 0x000fea000b83ffff */
[----:B------:R-:W-:Y:S05]  /*6d60*/  EXIT ;  /* 0x000000000000794d */ /* 0x000fea0003800000 */
.L_x_24:
[----:B-1----:R1:W2:Y:S02]  /*6d70*/  SYNCS.PHASECHK.TRANS64.TRYWAIT P0, [R0+URZ+0xc0], R2 ;  /* 0x0000c002000075a7 */ /* 0x0022a400080011ff */
[----:B--2---:R-:W-:Y:S05]  /*6d80*/  @!P0 NANOSLEEP.SYNCS 0x989680 ;  /* 0x009896800000895d */ /* 0x004fea0003900000 */
[----:B------:R-:W2:Y:S02]  /*6d90*/  @!P0 SYNCS.PHASECHK.TRANS64 P0, [R0+URZ+0xc0], R2 ;  /* 0x0000c002000085a7 */ /* 0x000ea400080010ff */
[----:B--2---:R-:W-:Y:S05]  /*6da0*/  @!P0 BRA `(.L_x_24) ;  /* 0xfffffffc00f08947 */ /* 0x004fea000383ffff */
[----:B------:R-:W-:Y:S05]  /*6db0*/  BRA `(.L_x_112) ;  /* 0xffffffac00187947 */ /* 0x000fea000383ffff */
.L_x_27:
[----:B-1----:R-:W-:-:S07]  /*6dc0*/  MOV R0, UR33 ;  /* 0x0000002100007c02 */ /* 0x002fce0008000f00 */
.L_x_113:
[----:B-1----:R1:W2:Y:S02]  /*6dd0*/  SYNCS.PHASECHK.TRANS64.TRYWAIT P0, [R0+URZ+0x18], R3 ;  /* 0x00001803000075a7 */ /* 0x0022a400080011ff */
[----:B--2---:R-:W-:Y:S05]  /*6de0*/  @!P0 NANOSLEEP.SYNCS 0x989680 ;  /* 0x009896800000895d */ /* 0x004fea0003900000 */
[----:B------:R-:W2:Y:S02]  /*6df0*/  @!P0 SYNCS.PHASECHK.TRANS64 P0, [R0+URZ+0x18], R3 ;  /* 0x00001803000085a7 */ /* 0x000ea400080010ff */
[----:B--2---:R-:W-:Y:S05]  /*6e00*/  @!P0 BRA `(.L_x_113) ;  /* 0xfffffffc00f08947 */ /* 0x004fea000383ffff */
[----:B------:R-:W-:Y:S05]  /*6e10*/  BRA `(.L_x_26) ;  /* 0xffffffac00687947 */ /* 0x000fea000383ffff */
.L_x_34:
[----:B-1----:R-:W-:-:S07]  /*6e20*/  MOV R0, UR17 ;  /* 0x0000001100007c02 */ /* 0x002fce0008000f00 */
.L_x_114:
[----:B-1----:R1:W2:Y:S02]  /*6e30*/  SYNCS.PHASECHK.TRANS64.TRYWAIT P0, [R0+URZ+0x18], R3 ;  /* 0x00001803000075a7 */ /* 0x0022a400080011ff */
[----:B--2---:R-:W-:Y:S05]  /*6e40*/  @!P0 NANOSLEEP.SYNCS 0x989680 ;  /* 0x009896800000895d */ /* 0x004fea0003900000 */
[----:B------:R-:W2:Y:S02]  /*6e50*/  @!P0 SYNCS.PHASECHK.TRANS64 P0, [R0+URZ+0x18], R3 ;  /* 0x00001803000085a7 */ /* 0x000ea400080010ff */
[----:B--2---:R-:W-:Y:S05]  /*6e60*/  @!P0 BRA `(.L_x_114) ;  /* 0xfffffffc00f08947 */ /* 0x004fea000383ffff */
[----:B------:R-:W-:Y:S05]  /*6e70*/  BRA `(.L_x_33) ;  /* 0xffffffb000287947 */ /* 0x000fea000383ffff */
.L_x_39:
[----:B-1----:R1:W2:Y:S02]  /*6e80*/  SYNCS.PHASECHK.TRANS64.TRYWAIT P0, [R3+URZ+0x50], R0 ;  /* 0x00005000030075a7 */ /* 0x0022a400080011ff */
[----:B--2---:R-:W-:Y:S05]  /*6e90*/  @!P0 NANOSLEEP.SYNCS 0x989680 ;  /* 0x009896800000895d */ /* 0x004fea0003900000 */
[----:B------:R-:W2:Y:S02]  /*6ea0*/  @!P0 SYNCS.PHASECHK.TRANS64 P0, [R3+URZ+0x50], R0 ;  /* 0x00005000030085a7 */ /* 0x000ea400080010ff */
[----:B--2---:R-:W-:Y:S05]  /*6eb0*/  @!P0 BRA `(.L_x_39) ;  /* 0xfffffffc00f08947 */ /* 0x004fea000383ffff */
[----:B------:R-:W-:Y:S05]  /*6ec0*/  BRA `(.L_x_115) ;  /* 0xffffffb000cc7947 */ /* 0x000fea000383ffff */
.L_x_43:
[----:B------:R-:W-:-:S07]  /*6ed0*/  MOV R0, UR4 ;  /* 0x0000000400007c02 */ /* 0x000fce0008000f00 */
.L_x_116:
[----:B-1----:R1:W2:Y:S02]  /*6ee0*/  SYNCS.PHASECHK.TRANS64.TRYWAIT P0, [R0+URZ], R2 ;  /* 0x00000002000075a7 */ /* 0x0022a400080011ff */
[----:B--2---:R-:W-:Y:S05]  /*6ef0*/  @!P0 NANOSLEEP.SYNCS 0x989680 ;  /* 0x009896800000895d */ /* 0x004fea0003900000 */
[----:B------:R-:W2:Y:S02]  /*6f00*/  @!P0 SYNCS.PHASECHK.TRANS64 P0, [R0+URZ], R2 ;  /* 0x00000002000085a7 */ /* 0x000ea400080010ff */
[----:B--2---:R-:W-:Y:S05]  /*6f10*/  @!P0 BRA `(.L_x_116) ;  /* 0xfffffffc00f08947 */ /* 0x004fea000383ffff */
[----:B------:R-:W-:Y:S05]  /*6f20*/  BRA `(.L_x_117) ;  /* 0xffffffb800707947 */ /* 0x000fea000383ffff */
.L_x_44:
[----:B------:R-:W-:-:S07]  /*6f30*/  MOV R0, UR5 ;  /* 0x0000000500007c02 */ /* 0x000fce0008000f00 */
.L_x_118:
[----:B-1----:R1:W2:Y:S02]  /*6f40*/  SYNCS.PHASECHK.TRANS64.TRYWAIT P0, [R0+URZ], R2 ;  /* 0x00000002000075a7 */ /* 0x0022a400080011ff */
[----:B--2---:R-:W-:Y:S05]  /*6f50*/  @!P0 NANOSLEEP.SYNCS 0x989680 ;  /* 0x009896800000895d */ /* 0x004fea0003900000 */
[----:B------:R-:W2:Y:S02]  /*6f60*/  @!P0 SYNCS.PHASECHK.TRANS64 P0, [R0+URZ], R2 ;  /* 0x00000002000085a7 */ /* 0x000ea400080010ff */
[----:B--2---:R-:W-:Y:S05]  /*6f70*/  @!P0 BRA `(.L_x_118) ;  /* 0xfffffffc00f08947 */ /* 0x004fea000383ffff */
[----:B------:R-:W-:Y:S05]  /*6f80*/  BRA `(.L_x_119) ;  /* 0xffffffb8007c7947 */ /* 0x000fea000383ffff */
.L_x_47:
[----:B-1----:R1:W2:Y:S02]  /*6f90*/  SYNCS.PHASECHK.TRANS64.TRYWAIT P0, [R2+URZ+0xb0], R4 ;  /* 0x0000b004020075a7 */ /* 0x0022a400080011ff */
[----:B--2---:R-:W-:Y:S05]  /*6fa0*/  @!P0 NANOSLEEP.SYNCS 0x989680 ;  /* 0x009896800000895d */ /* 0x004fea0003900000 */
[----:B------:R-:W2:Y:S02]  /*6fb0*/  @!P0 SYNCS.PHASECHK.TRANS64 P0, [R2+URZ+0xb0], R4 ;  /* 0x0000b004020085a7 */ /* 0x000ea400080010ff */
[----:B--2---:R-:W-:Y:S05]  /*6fc0*/  @!P0 BRA `(.L_x_47) ;  /* 0xfffffffc00f08947 */ /* 0x004fea000383ffff */
[----:B------:R-:W-:Y:S05]  /*6fd0*/  BRA `(.L_x_120) ;  /* 0xffffffb800e07947 */ /* 0x000fea000383ffff */
.L_x_48:
[----:B------:R-:W-:-:S07]  /*6fe0*/  MOV R2, UR4 ;  /* 0x0000000400027c02 */ /* 0x000fce0008000f00 */
.L_x_121:
[----:B-1----:R1:W2:Y:S02]  /*6ff0*/  SYNCS.PHASECHK.TRANS64.TRYWAIT P0, [R2+URZ+0x60], R5 ;  /* 0x00006005020075a7 */ /* 0x0022a400080011ff */
[----:B--2---:R-:W-:Y:S05]  /*7000*/  @!P0 NANOSLEEP.SYNCS 0x989680 ;  /* 0x009896800000895d */ /* 0x004fea0003900000 */
[----:B------:R-:W2:Y:S02]  /*7010*/  @!P0 SYNCS.PHASECHK.TRANS64 P0, [R2+URZ+0x60], R5 ;  /* 0x00006005020085a7 */ /* 0x000ea400080010ff */
[----:B--2---:R-:W-:Y:S05]  /*7020*/  @!P0 BRA `(.L_x_121) ;  /* 0xfffffffc00f08947 */ /* 0x004fea000383ffff */
[----:B------:R-:W-:Y:S05]  /*7030*/  BRA `(.L_x_122) ;  /* 0xffffffb800f07947 */ /* 0x000fea000383ffff */
.L_x_49:
[----:B-1----:R1:W2:Y:S02]  /*7040*/  SYNCS.PHASECHK.TRANS64.TRYWAIT P1, [R2+URZ+0x50], R4 ;  /* 0x00005004020075a7 */ /* 0x0022a400080211ff */
[----:B--2---:R-:W-:Y:S05]  /*7050*/  @!P1 NANOSLEEP.SYNCS 0x989680 ;  /* 0x009896800000995d */ /* 0x004fea0003900000 */
[----:B------:R-:W2:Y:S02]  /*7060*/  @!P1 SYNCS.PHASECHK.TRANS64 P1, [R2+URZ+0x50], R4 ;  /* 0x00005004020095a7 */ /* 0x000ea400080210ff */
[----:B--2---:R-:W-:Y:S05]  /*7070*/  @!P1 BRA `(.L_x_49) ;  /* 0xfffffffc00f09947 */ /* 0x004fea000383ffff */
[----:B------:R-:W-:Y:S05]  /*7080*/  BRA `(.L_x_123) ;  /* 0xffffffbc00207947 */ /* 0x000fea000383ffff */
.L_x_52:
[----:B------:R-:W-:-:S07]  /*7090*/  MOV R0, UR4 ;  /* 0x0000000400007c02 */ /* 0x000fce0008000f00 */
.L_x_124:
[----:B-1----:R1:W2:Y:S02]  /*70a0*/  SYNCS.PHASECHK.TRANS64.TRYWAIT P0, [R0+URZ+0x60], R2 ;  /* 0x00006002000075a7 */ /* 0x0022a400080011ff */
[----:B--2---:R-:W-:Y:S05]  /*70b0*/  @!P0 NANOSLEEP.SYNCS 0x989680 ;  /* 0x009896800000895d */ /* 0x004fea0003900000 */
[----:B------:R-:W2:Y:S02]  /*70c0*/  @!P0 SYNCS.PHASECHK.TRANS64 P0, [R0+URZ+0x60], R2 ;  /* 0x00006002000085a7 */ /* 0x000ea400080010ff */
[----:B--2---:R-:W-:Y:S05]  /*70d0*/  @!P0 BRA `(.L_x_124) ;  /* 0xfffffffc00f08947 */ /* 0x004fea000383ffff */
[----:B------:R-:W-:Y:S05]  /*70e0*/  BRA `(.L_x_51) ;  /* 0xffffffbc00747947 */ /* 0x000fea000383ffff */
.L_x_61:
[----:B-1----:R-:W-:-:S04]  /*70f0*/  MOV R5, UR5 ;  /* 0x0000000500057c02 */ /* 0x002fc80008000f00 */
[----:B------:R1:W2:Y:S03]  /*7100*/  SYNCS.PHASECHK.TRANS64.TRYWAIT P0, [R5+URZ+0x8], R6 ;  /* 0x00000806050075a7 */ /* 0x0002a600080011ff */
[----:B--2---:R-:W-:Y:S05]  /*7110*/  @!P0 NANOSLEEP.SYNCS 0x989680 ;  /* 0x009896800000895d */ /* 0x004fea0003900000 */
[----:B------:R-:W2:Y:S02]  /*7120*/  @!P0 SYNCS.PHASECHK.TRANS64 P0, [R5+URZ+0x8], R6 ;  /* 0x00000806050085a7 */ /* 0x000ea400080010ff */
[----:B--2---:R-:W-:Y:S05]  /*7130*/  @!P0 BRA `(.L_x_61) ;  /* 0xfffffffc00ec8947 */ /* 0x004fea000383ffff */
[----:B------:R-:W-:Y:S05]  /*7140*/  BRA `(.L_x_60) ;  /* 0xffffffc0002c7947 */ /* 0x000fea000383ffff */
.L_x_63:
[----:B------:R-:W-:Y:S01]  /*7150*/  BSSY B0, `(.L_x_125) ;  /* 0x0000006000007945 */ /* 0x000fe20003800000 */
[----:B------:R-:W-:-:S07]  /*7160*/  MOV R15, 0xffffffff ;  /* 0xffffffff000f7802 */ /* 0x000fce0000000f00 */
[----:B-1---5:R-:W-:Y:S05]  /*7170*/  WARPSYNC.COLLECTIVE R15, `(.L_x_126) ;  /* 0x000000000f0c7348 */ /* 0x022fea0003c00000 */
[----:B------:R-:W-:Y:S02]  /*7180*/  ELECT P6, UR79, PT ;  /* 0x00000000004f782f */ /* 0x000fe400038c0000 */
[----:B------:R-:W-:Y:S01]  /*7190*/  MOV R14, UR79 ;  /* 0x0000004f000e7c02 */ /* 0x000fe20008000f00 */
[----:B-1---5:R-:W-:Y:S10]  /*71a0*/  ENDCOLLECTIVE ;  /* 0x000000000000791b */ /* 0x022ff40003800000 */
.L_x_126:
[----:B------:R-:W-:Y:S05]  /*71b0*/  BSYNC B0 ;  /* 0x0000000000007941 */ /* 0x000fea0003800000 */
.L_x_125:
[----:B------:R-:W-:Y:S01]  /*71c0*/  PLOP3.LUT P0, PT, P6, PT, PT, 0x80, 0x8 ;  /* 0x000000000008781c */ /* 0x000fe2000370f070 */
[----:B------:R-:W-:-:S12]  /*71d0*/  BRA `(.L_x_127) ;  /* 0xffffffc000587947 */ /* 0x000fd8000383ffff */
.L_x_65:
[----:B-1----:R-:W-:-:S04]  /*71e0*/  MOV R0, UR5 ;  /* 0x0000000500007c02 */ /* 0x002fc80008000f00 */
[----:B------:R1:W2:Y:S03]  /*71f0*/  SYNCS.PHASECHK.TRANS64.TRYWAIT P0, [R0+URZ+0x8], R4 ;  /* 0x00000804000075a7 */ /* 0x0002a600080011ff */
[----:B--2---:R-:W-:Y:S05]  /*7200*/  @!P0 NANOSLEEP.SYNCS 0x989680 ;  /* 0x009896800000895d */ /* 0x004fea0003900000 */
[----:B------:R-:W2:Y:S02]  /*7210*/  @!P0 SYNCS.PHASECHK.TRANS64 P0, [R0+URZ+0x8], R4 ;  /* 0x00000804000085a7 */ /* 0x000ea400080010ff */
[----:B--2---:R-:W-:Y:S05]  /*7220*/  @!P0 BRA `(.L_x_65) ;  /* 0xfffffffc00ec8947 */ /* 0x004fea000383ffff */
[----:B------:R-:W-:Y:S05]  /*7230*/  BRA `(.L_x_64) ;  /* 0xffffffc0005c7947 */ /* 0x000fea000383ffff */
.L_x_66:
[----:B-1----:R1:W2:Y:S02]  /*7240*/  SYNCS.PHASECHK.TRANS64.TRYWAIT P0, [R0+URZ+0x50], R4 ;  /* 0x00005004000075a7 */ /* 0x0022a400080011ff */
[----:B--2---:R-:W-:Y:S05]  /*7250*/  @!P0 NANOSLEEP.SYNCS 0x989680 ;  /* 0x009896800000895d */ /* 0x004fea0003900000 */
[----:B------:R-:W2:Y:S02]  /*7260*/  @!P0 SYNCS.PHASECHK.TRANS64 P0, [R0+URZ+0x50], R4 ;  /* 0x00005004000085a7 */ /* 0x000ea400080010ff */
[----:B--2---:R-:W-:Y:S05]  /*7270*/  @!P0 BRA `(.L_x_66) ;  /* 0xfffffffc00f08947 */ /* 0x004fea000383ffff */
[----:B------:R-:W-:Y:S05]  /*7280*/  BRA `(.L_x_128) ;  /* 0xffffffc400487947 */ /* 0x000fea000383ffff */
.L_x_68:
[----:B------:R-:W-:-:S07]  /*7290*/  MOV R0, UR31 ;  /* 0x0000001f00007c02 */ /* 0x000fce0008000f00 */
.L_x_129:
[----:B-1----:R1:W2:Y:S02]  /*72a0*/  SYNCS.PHASECHK.TRANS64.TRYWAIT P0, [R0+URZ+0x90], R4 ;  /* 0x00009004000075a7 */ /* 0x0022a400080011ff */
[----:B--2---:R-:W-:Y:S05]  /*72b0*/  @!P0 NANOSLEEP.SYNCS 0x989680 ;  /* 0x009896800000895d */ /* 0x004fea0003900000 */
[----:B------:R-:W2:Y:S02]  /*72c0*/  @!P0 SYNCS.PHASECHK.TRANS64 P0, [R0+URZ+0x90], R4 ;  /* 0x00009004000085a7 */ /* 0x000ea400080010ff */
[----:B--2---:R-:W-:Y:S05]  /*72d0*/  @!P0 BRA `(.L_x_129) ;  /* 0xfffffffc00f08947 */ /* 0x004fea000383ffff */
[----:B------:R-:W-:Y:S05]  /*72e0*/  BRA `(.L_x_130) ;  /* 0xffffffc400947947 */ /* 0x000fea000383ffff */
.L_x_71:
[----:B------:R-:W-:Y:S07]  /*72f0*/  MOV R0, UR5 ;  /* 0x0000000500007c02 */ /* 0x000fee0008000f00 */
.L_x_131:
[----:B-1----:R1:W2:Y:S02]  /*7300*/  SYNCS.PHASECHK.TRANS64.TRYWAIT P0, [R0+URZ], R4 ;  /* 0x00000004000075a7 */ /* 0x0022a400080011ff */
[----:B--2---:R-:W-:Y:S05]  /*7310*/  @!P0 NANOSLEEP.SYNCS 0x989680 ;  /* 0x009896800000895d */ /* 0x004fea0003900000 */
[----:B------:R-:W2:Y:S02]  /*7320*/  @!P0 SYNCS.PHASECHK.TRANS64 P0, [R0+URZ], R4 ;  /* 0x00000004000085a7 */ /* 0x000ea400080010ff */
[----:B--2---:R-:W-:Y:S05]  /*7330*/  @!P0 BRA `(.L_x_131) ;  /* 0xfffffffc00f08947 */ /* 0x004fea000383ffff */
[----:B------:R-:W-:Y:S05]  /*7340*/  BRA `(.L_x_70) ;  /* 0xffffffc400a87947 */ /* 0x000fea000383ffff */
.L_x_75:
[----:B-1----:R-:W-:-:S07]  /*7350*/  MOV R0, UR4 ;  /* 0x0000000400007c02 */ /* 0x002fce0008000f00 */
.L_x_132:
[----:B-1----:R1:W2:Y:S02]  /*7360*/  SYNCS.PHASECHK.TRANS64.TRYWAIT P0, [R0+URZ], R2 ;  /* 0x00000002000075a7 */ /* 0x0022a400080011ff */
[----:B--2---:R-:W-:Y:S05]  /*7370*/  @!P0 NANOSLEEP.SYNCS 0x989680 ;  /* 0x009896800000895d */ /* 0x004fea0003900000 */
[----:B------:R-:W2:Y:S02]  /*7380*/  @!P0 SYNCS.PHASECHK.TRANS64 P0, [R0+URZ], R2 ;  /* 0x00000002000085a7 */ /* 0x000ea400080010ff */
[----:B--2---:R-:W-:Y:S05]  /*7390*/  @!P0 BRA `(.L_x_132) ;  /* 0xfffffffc00f08947 */ /* 0x004fea000383ffff */
[----:B------:R-:W-:Y:S05]  /*73a0*/  BRA `(.L_x_133) ;  /* 0xffffffc8009c7947 */ /* 0x000fea000383ffff */
.L_x_76:
[----:B------:R-:W-:-:S07]  /*73b0*/  MOV R0, UR5 ;  /* 0x0000000500007c02 */ /* 0x000fce0008000f00 */
.L_x_134:
[----:B-1----:R1:W2:Y:S02]  /*73c0*/  SYNCS.PHASECHK.TRANS64.TRYWAIT P0, [R0+URZ], R3 ;  /* 0x00000003000075a7 */ /* 0x0022a400080011ff */
[----:B--2---:R-:W-:Y:S05]  /*73d0*/  @!P0 NANOSLEEP.SYNCS 0x989680 ;  /* 0x009896800000895d */ /* 0x004fea0003900000 */
[----:B------:R-:W2:Y:S02]  /*73e0*/  @!P0 SYNCS.PHASECHK.TRANS64 P0, [R0+URZ], R3 ;  /* 0x00000003000085a7 */ /* 0x000ea400080010ff */
[----:B--2---:R-:W-:Y:S05]  /*73f0*/  @!P0 BRA `(.L_x_134) ;  /* 0xfffffffc00f08947 */ /* 0x004fea000383ffff */
[----:B------:R-:W-:Y:S05]  /*7400*/  BRA `(.L_x_135) ;  /* 0xffffffc800a87947 */ /* 0x000fea000383ffff */
.L_x_77:
[----:B------:R-:W-:-:S07]  /*7410*/  MOV R0, UR5 ;  /* 0x0000000500007c02 */ /* 0x000fce0008000f00 */
.L_x_136:
[----:B-1----:R1:W2:Y:S02]  /*7420*/  SYNCS.PHASECHK.TRANS64.TRYWAIT P0, [R0+URZ], R3 ;  /* 0x00000003000075a7 */ /* 0x0022a400080011ff */
[----:B--2---:R-:W-:Y:S05]  /*7430*/  @!P0 NANOSLEEP.SYNCS 0x989680 ;  /* 0x009896800000895d */ /* 0x004fea0003900000 */
[----:B------:R-:W2:Y:S02]  /*7440*/  @!P0 SYNCS.PHASECHK.TRANS64 P0, [R0+URZ], R3 ;  /* 0x00000003000085a7 */ /* 0x000ea400080010ff */
[----:B--2---:R-:W-:Y:S05]  /*7450*/  @!P0 BRA `(.L_x_136) ;  /* 0xfffffffc00f08947 */ /* 0x004fea000383ffff */
[----:B------:R-:W-:Y:S05]  /*7460*/  BRA `(.L_x_137) ;  /* 0xffffffc800b47947 */ /* 0x000fea000383ffff */
.L_x_80:
[----:B------:R-:W-:-:S07]  /*7470*/  MOV R0, UR26 ;  /* 0x0000001a00007c02 */ /* 0x000fce0008000f00 */
.L_x_138:
[----:B-1----:R1:W2:Y:S02]  /*7480*/  SYNCS.PHASECHK.TRANS64.TRYWAIT P1, [R0+URZ+0xd0], R2 ;  /* 0x0000d002000075a7 */ /* 0x0022a400080211ff */
[----:B--2---:R-:W-:Y:S05]  /*7490*/  @!P1 NANOSLEEP.SYNCS 0x989680 ;  /* 0x009896800000995d */ /* 0x004fea0003900000 */
[----:B------:R-:W2:Y:S02]  /*74a0*/  @!P1 SYNCS.PHASECHK.TRANS64 P1, [R0+URZ+0xd0], R2 ;  /* 0x0000d002000095a7 */ /* 0x000ea400080210ff */
[----:B--2---:R-:W-:Y:S05]  /*74b0*/  @!P1 BRA `(.L_x_138) ;  /* 0xfffffffc00f09947 */ /* 0x004fea000383ffff */
[----:B------:R-:W-:Y:S05]  /*74c0*/  BRA `(.L_x_139) ;  /* 0xffffffcc00007947 */ /* 0x000fea000383ffff */
.L_x_85:
[----:B--2---:R2:W4:Y:S02]  /*74d0*/  SYNCS.PHASECHK.TRANS64.TRYWAIT P0, [R7+URZ+0x50], R0 ;  /* 0x00005000070075a7 */ /* 0x00452400080011ff */
[----:B----4-:R-:W-:Y:S05]  /*74e0*/  @!P0 NANOSLEEP.SYNCS 0x989680 ;  /* 0x009896800000895d */ /* 0x010fea0003900000 */
[----:B------:R-:W4:Y:S02]  /*74f0*/  @!P0 SYNCS.PHASECHK.TRANS64 P0, [R7+URZ+0x50], R0 ;  /* 0x00005000070085a7 */ /* 0x000f2400080010ff */
[----:B----4-:R-:W-:Y:S05]  /*7500*/  @!P0 BRA `(.L_x_85) ;  /* 0xfffffffc00f08947 */ /* 0x010fea000383ffff */
[----:B------:R-:W-:Y:S05]  /*7510*/  BRA `(.L_x_140) ;  /* 0xffffffd000207947 */ /* 0x000fea000383ffff */
.L_x_88:
[----:B-1----:R-:W-:Y:S07]  /*7520*/  MOV R0, UR17 ;  /* 0x0000001100007c02 */ /* 0x002fee0008000f00 */
.L_x_141:
[----:B-1----:R1:W2:Y:S02]  /*7530*/  SYNCS.PHASECHK.TRANS64.TRYWAIT P2, [R0+URZ+0x48], R7 ;  /* 0x00004807000075a7 */ /* 0x0022a400080411ff */
[----:B--2---:R-:W-:Y:S05]  /*7540*/  @!P2 NANOSLEEP.SYNCS 0x989680 ;  /* 0x009896800000a95d */ /* 0x004fea0003900000 */
[----:B------:R-:W2:Y:S02]  /*7550*/  @!P2 SYNCS.PHASECHK.TRANS64 P2, [R0+URZ+0x48], R7 ;  /* 0x000048070000a5a7 */ /* 0x000ea400080410ff */
[----:B--2---:R-:W-:Y:S05]  /*7560*/  @!P2 BRA `(.L_x_141) ;  /* 0xfffffffc00f0a947 */ /* 0x004fea000383ffff */
[----:B------:R-:W-:Y:S05]  /*7570*/  BRA `(.L_x_87) ;  /* 0xffffffd400807947 */ /* 0x000fea000383ffff */
.L_x_91:
[----:B-1----:R-:W-:Y:S07]  /*7580*/  MOV R0, UR17 ;  /* 0x0000001100007c02 */ /* 0x002fee0008000f00 */
.L_x_142:
[----:B-1----:R1:W2:Y:S02]  /*7590*/  SYNCS.PHASECHK.TRANS64.TRYWAIT P0, [R0+URZ+0x38], R6 ;  /* 0x00003806000075a7 */ /* 0x0022a400080011ff */
[----:B--2---:R-:W-:Y:S05]  /*75a0*/  @!P0 NANOSLEEP.SYNCS 0x989680 ;  /* 0x009896800000895d */ /* 0x004fea0003900000 */
[----:B------:R-:W2:Y:S02]  /*75b0*/  @!P0 SYNCS.PHASECHK.TRANS64 P0, [R0+URZ+0x38], R6 ;  /* 0x00003806000085a7 */ /* 0x000ea400080010ff */
[----:B--2---:R-:W-:Y:S05]  /*75c0*/  @!P0 BRA `(.L_x_142) ;  /* 0xfffffffc00f08947 */ /* 0x004fea000383ffff */
[----:B------:R-:W-:Y:S05]  /*75d0*/  BRA `(.L_x_143) ;  /* 0xffffffd400d07947 */ /* 0x000fea000383ffff */
.L_x_94:
[----:B--2---:R2:W3:Y:S02]  /*75e0*/  SYNCS.PHASECHK.TRANS64.TRYWAIT P0, [R3+URZ+0x50], R0 ;  /* 0x00005000030075a7 */ /* 0x0044e400080011ff */
[----:B---3--:R-:W-:Y:S05]  /*75f0*/  @!P0 NANOSLEEP.SYNCS 0x989680 ;  /* 0x009896800000895d */ /* 0x008fea0003900000 */
[----:B------:R-:W3:Y:S02]  /*7600*/  @!P0 SYNCS.PHASECHK.TRANS64 P0, [R3+URZ+0x50], R0 ;  /* 0x00005000030085a7 */ /* 0x000ee400080010ff */
[----:B---3--:R-:W-:Y:S05]  /*7610*/  @!P0 BRA `(.L_x_94) ;  /* 0xfffffffc00f08947 */ /* 0x008fea000383ffff */
[----:B------:R-:W-:Y:S05]  /*7620*/  BRA `(.L_x_144) ;  /* 0xffffffdc00287947 */ /* 0x000fea000383ffff */
.L_x_105:
[----:B-1----:R-:W-:Y:S04]  /*7630*/  MOV R0, UR44 ;  /* 0x0000002c00007c02 */ /* 0x002fe80008000f00 */
[----:B------:R1:W2:Y:S03]  /*7640*/  SYNCS.PHASECHK.TRANS64.TRYWAIT P1, [R0+URZ+0x30], R3 ;  /* 0x00003003000075a7 */ /* 0x0002a600080211ff */
[----:B--2---:R-:W-:Y:S05]  /*7650*/  @!P1 NANOSLEEP.SYNCS 0x989680 ;  /* 0x009896800000995d */ /* 0x004fea0003900000 */
[----:B------:R-:W2:Y:S02]  /*7660*/  @!P1 SYNCS.PHASECHK.TRANS64 P1, [R0+URZ+0x30], R3 ;  /* 0x00003003000095a7 */ /* 0x000ea400080210ff */
[----:B--2---:R-:W-:Y:S05]  /*7670*/  @!P1 BRA `(.L_x_105) ;  /* 0xfffffffc00ec9947 */ /* 0x004fea000383ffff */
[----:B------:R-:W-:Y:S05]  /*7680*/  BRA `(.L_x_104) ;  /* 0xffffffe800607947 */ /* 0x000fea000383ffff */
.L_x_107:
[----:B-1----:R1:W2:Y:S02]  /*7690*/  SYNCS.PHASECHK.TRANS64.TRYWAIT P1, [R82+URZ+0x70], R4 ;  /* 0x00007004520075a7 */ /* 0x0022a400080211ff */
[----:B--2---:R-:W-:Y:S05]  /*76a0*/  @!P1 NANOSLEEP.SYNCS 0x989680 ;  /* 0x009896800000995d */ /* 0x004fea0003900000 */
[----:B------:R-:W2:Y:S02]  /*76b0*/  @!P1 SYNCS.PHASECHK.TRANS64 P1, [R82+URZ+0x70], R4 ;  /* 0x00007004520095a7 */ /* 0x000ea400080210ff */
[----:B--2---:R-:W-:Y:S05]  /*76c0*/  @!P1 BRA `(.L_x_107) ;  /* 0xfffffffc00f09947 */ /* 0x004fea000383ffff */
[----:B------:R-:W-:Y:S05]  /*76d0*/  BRA `(.L_x_106) ;  /* 0xffffffe800a07947 */ /* 0x000fea000383ffff */
        .weak           $__internal_0_$__cuda_sm10x_tcgen05_guardrail_trap_col_being_dealloced_not_returned_by_alloc
        .type           $__internal_0_$__cuda_sm10x_tcgen05_guardrail_trap_col_being_dealloced_not_returned_by_alloc,@function
        .size           $__internal_0_$__cuda_sm10x_tcgen05_guardrail_trap_col_being_dealloced_not_returned_by_alloc,($__internal_1_$__cuda_sm10x_tcgen05_guardrail_trap_phase_invalid_during_alloc - $__internal_0_$__cuda_sm10x_tcgen05_guardrail_trap_col_being_dealloced_not_returned_by_alloc)
$__internal_0_$__cuda_sm10x_tcgen05_guardrail_trap_col_being_dealloced_not_returned_by_alloc:
[----:B------:R-:W-:Y:S05]  /*76e0*/  BPT.TRAP 0x1 ;  /* 0x000000040000795c */ /* 0x000fea0000300000 */
[----:B------:R-:W-:-:S04]  /*76f0*/  HFMA2 R3, -RZ, RZ, 0, 0 ;  /* 0x00000000ff037431 */ /* 0x000fc800000001ff */
[----:B------:R-:W-:Y:S05]  /*7700*/  RET.REL.NODEC R2 `(_ZN7cutlass13device_kernelINS_4gemm6kernel13GemmUniversalIN4cute5tupleIJiiiiEEENS1_10collective13CollectiveMmaINS1_35MainloopSm100TmaUmmaWarpSpecializedILi3ELi2ELi4ENS5_IJNS4_1CILi2EEESB_NSA_ILi1EEEEEEEENS5_IJNSA_ILi128EEENSA_ILi64EEESF_EEENS_12float_e4m3_tENS5_IJlSC_lEEESI_SJ_NS4_8TiledMMAINS4_8MMA_AtomIJNS4_10MMA_TraitsINS4_25SM100_MMA_F8F6F4_2x1SM_SSEJSI_SI_fSF_SG_NS4_17integral_constantINS4_4UMMA5MajorELSQ_0EEESR_NSO_INSP_7ScaleInELSS_0EEEST_EEEEEENS4_6LayoutINS5_IJSC_SC_SC_EEENS5_IJNSA_ILi0EEESY_SY_EEEEENS5_IJNS4_10UnderscoreES11_S11_EEEEENS4_28SM100_TMA_2SM_LOAD_MULTICASTENS4_14ComposedLayoutINS4_7SwizzleILi3ELi4ELi3EEENS4_18smem_ptr_flag_bitsILi8EEENSW_INS5_IJNSA_ILi8EEESF_EEENS5_IJSF_SC_EEEEEEEvNS4_8identityENS4_18SM100_TMA_2SM_LOADES1E_vS1F_EENS_8epilogue10collective18CollectiveEpilogueINS1I_23Sm100TmaWarpSpecializedILi1ELi1ELi32ELb0ELb0EEEJNS5_IJSG_SG_SF_EEENS5_IJNSW_ISG_SC_EES1O_EEESI_SJ_SI_SJ_NS1I_6fusion15FusionCallbacksIS1M_NS1Q_17LinearCombinationISI_fSI_fLNS_15FloatRoundStyleE2EEES1N_S1P_JEEENS4_5SM1004TMEM4LOAD26SM100_TMEM_LOAD_32dp32b32xENS4_13SM90_TMA_LOADENS15_INS16_ILi2ELi4ELi3EEES19_NSW_INS5_IJS1A_SG_EEENS5_IJSG_SC_EEEEEEENS4_39AutoVectorizingCopyWithAssumedAlignmentILi128EEENS4_14SM90_TMA_STOREES25_S27_S27_EEEvvEEEEvNT_6ParamsE) ;  /* 0xffffff88023c7950 */ /* 0x000fea0003c3ffff */
        .weak           $__internal_1_$__cuda_sm10x_tcgen05_guardrail_trap_phase_invalid_during_alloc
        .type           $__internal_1_$__cuda_sm10x_tcgen05_guardrail_trap_phase_invalid_during_alloc,@function
        .size           $__internal_1_$__cuda_sm10x_tcgen05_guardrail_trap_phase_invalid_during_alloc,($__internal_2_$__cuda_sm10x_tcgen05_guardrail_trap_unallocated_columns_being_dealloced - $__internal_1_$__cuda_sm10x_tcgen05_guardrail_trap_phase_invalid_during_alloc)
$__internal_1_$__cuda_sm10x_tcgen05_guardrail_trap_phase_invalid_during_alloc:
[----:B------:R-:W-:Y:S05]  /*7710*/  BPT.TRAP 0x1 ;  /* 0x000000040000795c */ /* 0x000fea0000300000 */
[----:B------:R-:W-:-:S04]  /*7720*/  MOV R5, 0x0 ;  /* 0x0000000000057802 */ /* 0x000fc80000000f00 */
[----:B------:R-:W-:Y:S05]  /*7730*/  RET.REL.NODEC R4 `(_ZN7cutlass13device_kernelINS_4gemm6kernel13GemmUniversalIN4cute5tupleIJiiiiEEENS1_10collective13CollectiveMmaINS1_35MainloopSm100TmaUmmaWarpSpecializedILi3ELi2ELi4ENS5_IJNS4_1CILi2EEESB_NSA_ILi1EEEEEEEENS5_IJNSA_ILi128EEENSA_ILi64EEESF_EEENS_12float_e4m3_tENS5_IJlSC_lEEESI_SJ_NS4_8TiledMMAINS4_8MMA_AtomIJNS4_10MMA_TraitsINS4_25SM100_MMA_F8F6F4_2x1SM_SSEJSI_SI_fSF_SG_NS4_17integral_constantINS4_4UMMA5MajorELSQ_0EEESR_NSO_INSP_7ScaleInELSS_0EEEST_EEEEEENS4_6LayoutINS5_IJSC_SC_SC_EEENS5_IJNSA_ILi0EEESY_SY_EEEEENS5_IJNS4_10UnderscoreES11_S11_EEEEENS4_28SM100_TMA_2SM_LOAD_MULTICASTENS4_14ComposedLayoutINS4_7SwizzleILi3ELi4ELi3EEENS4_18smem_ptr_flag_bitsILi8EEENSW_INS5_IJNSA_ILi8EEESF_EEENS5_IJSF_SC_EEEEEEEvNS4_8identityENS4_18SM100_TMA_2SM_LOADES1E_vS1F_EENS_8epilogue10collective18CollectiveEpilogueINS1I_23Sm100TmaWarpSpecializedILi1ELi1ELi32ELb0ELb0EEEJNS5_IJSG_SG_SF_EEENS5_IJNSW_ISG_SC_EES1O_EEESI_SJ_SI_SJ_NS1I_6fusion15FusionCallbacksIS1M_NS1Q_17LinearCombinationISI_fSI_fLNS_15FloatRoundStyleE2EEES1N_S1P_JEEENS4_5SM1004TMEM4LOAD26SM100_TMEM_LOAD_32dp32b32xENS4_13SM90_TMA_LOADENS15_INS16_ILi2ELi4ELi3EEES19_NSW_INS5_IJS1A_SG_EEENS5_IJSG_SC_EEEEEEENS4_39AutoVectorizingCopyWithAssumedAlignmentILi128EEENS4_14SM90_TMA_STOREES25_S27_S27_EEEvvEEEEvNT_6ParamsE) ;  /* 0xffffff8804307950 */ /* 0x000fea0003c3ffff */
        .weak           $__internal_2_$__cuda_sm10x_tcgen05_guardrail_trap_unallocated_columns_being_dealloced
        .type           $__internal_2_$__cuda_sm10x_tcgen05_guardrail_trap_unallocated_columns_being_dealloced,@function
        .size           $__internal_2_$__cuda_sm10x_tcgen05_guardrail_trap_unallocated_columns_being_dealloced,(.L_x_146 - $__internal_2_$__cuda_sm10x_tcgen05_guardrail_trap_unallocated_columns_being_dealloced)
$__internal_2_$__cuda_sm10x_tcgen05_guardrail_trap_unallocated_columns_being_dealloced:
[----:B------:R-:W-:Y:S05]  /*7740*/  BPT.TRAP 0x1 ;  /* 0x000000040000795c */ /* 0x000fea0000300000 */
[----:B------:R-:W-:-:S04]  /*7750*/  HFMA2 R3, -RZ, RZ, 0, 0 ;  /* 0x00000000ff037431 */ /* 0x000fc800000001ff */
[----:B------:R-:W-:Y:S05]  /*7760*/  RET.REL.NODEC R2 `(_ZN7cutlass13device_kernelINS_4gemm6kernel13GemmUniversalIN4cute5tupleIJiiiiEEENS1_10collective13CollectiveMmaINS1_35MainloopSm100TmaUmmaWarpSpecializedILi3ELi2ELi4ENS5_IJNS4_1CILi2EEESB_NSA_ILi1EEEEEEEENS5_IJNSA_ILi128EEENSA_ILi64EEESF_EEENS_12float_e4m3_tENS5_IJlSC_lEEESI_SJ_NS4_8TiledMMAINS4_8MMA_AtomIJNS4_10MMA_TraitsINS4_25SM100_MMA_F8F6F4_2x1SM_SSEJSI_SI_fSF_SG_NS4_17integral_constantINS4_4UMMA5MajorELSQ_0EEESR_NSO_INSP_7ScaleInELSS_0EEEST_EEEEEENS4_6LayoutINS5_IJSC_SC_SC_EEENS5_IJNSA_ILi0EEESY_SY_EEEEENS5_IJNS4_10UnderscoreES11_S11_EEEEENS4_28SM100_TMA_2SM_LOAD_MULTICASTENS4_14ComposedLayoutINS4_7SwizzleILi3ELi4ELi3EEENS4_18smem_ptr_flag_bitsILi8EEENSW_INS5_IJNSA_ILi8EEESF_EEENS5_IJSF_SC_EEEEEEEvNS4_8identityENS4_18SM100_TMA_2SM_LOADES1E_vS1F_EENS_8epilogue10collective18CollectiveEpilogueINS1I_23Sm100TmaWarpSpecializedILi1ELi1ELi32ELb0ELb0EEEJNS5_IJSG_SG_SF_EEENS5_IJNSW_ISG_SC_EES1O_EEESI_SJ_SI_SJ_NS1I_6fusion15FusionCallbacksIS1M_NS1Q_17LinearCombinationISI_fSI_fLNS_15FloatRoundStyleE2EEES1N_S1P_JEEENS4_5SM1004TMEM4LOAD26SM100_TMEM_LOAD_32dp32b32xENS4_13SM90_TMA_LOADENS15_INS16_ILi2ELi4ELi3EEES19_NSW_INS5_IJS1A_SG_EEENS5_IJSG_SC_EEEEEEENS4_39AutoVectorizingCopyWithAssumedAlignmentILi128EEENS4_14SM90_TMA_STOREES25_S27_S27_EEEvvEEEEvNT_6ParamsE) ;  /* 0xffffff8802247950 */ /* 0x000fea0003c3ffff */
.L_x_145:
[----:B------:R-:W-:-:S00]  /*7770*/  BRA `(.L_x_145) ;  /* 0xfffffffc00fc7947 */ /* 0x000fc0000383ffff */
[----:B------:R-:W-:-:S00]  /*7780*/  NOP ;  /* 0x0000000000007918 */ /* 0x000fc00000000000 */
[----:B------:R-:W-:-:S00]  /*7790*/  NOP ;  /* 0x0000000000007918 */ /* 0x000fc00000000000 */
[----:B------:R-:W-:-:S00]  /*77a0*/  NOP ;  /* 0x0000000000007918 */ /* 0x000fc00000000000 */
[----:B------:R-:W-:-:S00]  /*77b0*/  NOP ;  /* 0x0000000000007918 */ /* 0x000fc00000000000 */
[----:B------:R-:W-:-:S00]  /*77c0*/  NOP ;  /* 0x0000000000007918 */ /* 0x000fc00000000000 */
[----:B------:R-:W-:-:S00]  /*77d0*/  NOP ;  /* 0x0000000000007918 */ /* 0x000fc00000000000 */
[----:B------:R-:W-:-:S00]  /*77e0*/  NOP ;  /* 0x0000000000007918 */ /* 0x000fc00000000000 */
[----:B------:R-:W-:-:S00]  /*77f0*/  NOP ;  /* 0x0000000000007918 */ /* 0x000fc00000000000 */
.L_x_146:


//--------------------- .nv.global.init           --------------------------
	.section	.nv.global.init,"aw",@progbits
.nv.global.init:
	.type		$str$27,@object
	.size		$str$27,($str$28 - $str$27)
$str$27:
        /*0000*/ 	.byte	0x28, 0x61, 0x64, 0x64, 0x72, 0x65, 0x73, 0x73, 0x20, 0x26, 0x20, 0x6d, 0x61, 0x73, 0x6b, 0x29
        /*0010*/ 	.byte	0x20, 0x3d, 0x3d, 0x20, 0x30, 0x00
	.type		$str$28,@object
	.size		$str$28,($str$26 - $str$28)
$str$28:
        /*0016*/ 	.byte	0x2f, 0x74, 0x6d, 0x70, 0x2f, 0x63, 0x75, 0x74, 0x6c, 0x61, 0x73, 0x73, 0x5f, 0x73, 0x77, 0x65
        /*0026*/ 	.byte	0x65, 0x70, 0x5f, 0x73, 0x72, 0x63, 0x2f, 0x69, 0x6e, 0x63, 0x6c, 0x75, 0x64, 0x65, 0x2f, 0x63
        /*0036*/ 	.byte	0x75, 0x74, 0x65, 0x2f, 0x70, 0x6f, 0x69, 0x6e, 0x74, 0x65, 0x72, 0x5f, 0x66, 0x6c, 0x61, 0x67
        /*0046*/ 	.byte	0x67, 0x65, 0x64, 0x2e, 0x68, 0x70, 0x70, 0x00
	.type		$str$26,@object
	.size		$str$26,($str$25 - $str$26)
$str$26:
        /*004e*/ 	.byte	0x2f, 0x74, 0x6d, 0x70, 0x2f, 0x63, 0x75, 0x74, 0x6c, 0x61, 0x73, 0x73, 0x5f, 0x73, 0x77, 0x65
        /*005e*/ 	.byte	0x65, 0x70, 0x5f, 0x73, 0x72, 0x63, 0x2f, 0x69, 0x6e, 0x63, 0x6c, 0x75, 0x64, 0x65, 0x2f, 0x63
        /*006e*/ 	.byte	0x75, 0x74, 0x65, 0x2f, 0x61, 0x74, 0x6f, 0x6d, 0x2f, 0x63, 0x6f, 0x70, 0x79, 0x5f, 0x74, 0x72
        /*007e*/ 	.byte	0x61, 0x69, 0x74, 0x73, 0x5f, 0x73, 0x6d, 0x31, 0x30, 0x30, 0x2e, 0x68, 0x70, 0x70, 0x00
	.type		$str$25,@object
	.size		$str$25,(__unnamed_1 - $str$25)
$str$25:
        /*008d*/ 	.byte	0x28, 0x28, 0x75, 0x69, 0x6e, 0x74, 0x33, 0x32, 0x5f, 0x74, 0x28, 0x74, 0x68, 0x72, 0x65, 0x61
        /*009d*/ 	.byte	0x64, 0x49, 0x64, 0x78, 0x2e, 0x78, 0x29, 0x20, 0x2f, 0x20, 0x33, 0x32, 0x29, 0x20, 0x25, 0x20
        /*00ad*/ 	.byte	0x34, 0x29, 0x20, 0x3d, 0x3d, 0x20, 0x28, 0x28, 0x28, 0x74, 0x6d, 0x65, 0x6d, 0x5f, 0x61, 0x64
        /*00bd*/ 	.byte	0x64, 0x72, 0x20, 0x3e, 0x3e, 0x20, 0x31, 0x36, 0x29, 0x20, 0x2f, 0x20, 0x33, 0x32, 0x29, 0x20
        /*00cd*/ 	.byte	0x25, 0x20, 0x34, 0x29, 0x00
	.type		__unnamed_1,@object
	.size		__unnamed_1,(__unnamed_2 - __unnamed_1)
__unnamed_1:
        /*00d2*/ 	.byte	0x61, 0x75, 0x74, 0x6f, 0x20, 0x63, 0x75, 0x74, 0x65, 0x3a, 0x3a, 0x61, 0x73, 0x5f, 0x70, 0x6f
        /* <DEDUP_REMOVED lines=24> */
        /*0262*/ 	.byte	0x3c, 0x34, 0x30, 0x39, 0x36, 0x3e, 0x3e, 0x3e, 0x3e, 0x5d, 0x00
	.type		__unnamed_2,@object
	.size		__unnamed_2,(.L_2 - __unnamed_2)
__unnamed_2:
        /* <DEDUP_REMOVED lines=40> */
        /*04ed*/ 	.byte	0x74, 0x65, 0x3a, 0x3a, 0x43, 0x3c, 0x30, 0x3e, 0x3e, 0x3e, 0x3e, 0x5d, 0x00
.L_2:


//--------------------- .nv.shared._ZN7cutlass13device_kernelINS_4gemm6kernel13GemmUniversalIN4cute5tupleIJiiiiEEENS1_10collective13CollectiveMmaINS1_35MainloopSm100TmaUmmaWarpSpecializedILi3ELi2ELi4ENS5_IJNS4_1CILi2EEESB_NSA_ILi1EEEEEEEENS5_IJNSA_ILi128EEENSA_ILi64EEESF_EEENS_12float_e4m3_tENS5_IJlSC_lEEESI_SJ_NS4_8TiledMMAINS4_8MMA_AtomIJNS4_10MMA_TraitsINS4_25SM100_MMA_F8F6F4_2x1SM_SSEJSI_SI_fSF_SG_NS4_17integral_constantINS4_4UMMA5MajorELSQ_0EEESR_NSO_INSP_7ScaleInELSS_0EEEST_EEEEEENS4_6LayoutINS5_IJSC_SC_SC_EEENS5_IJNSA_ILi0EEESY_SY_EEEEENS5_IJNS4_10UnderscoreES11_S11_EEEEENS4_28SM100_TMA_2SM_LOAD_MULTICASTENS4_14ComposedLayoutINS4_7SwizzleILi3ELi4ELi3EEENS4_18smem_ptr_flag_bitsILi8EEENSW_INS5_IJNSA_ILi8EEESF_EEENS5_IJSF_SC_EEEEEEEvNS4_8identityENS4_18SM100_TMA_2SM_LOADES1E_vS1F_EENS_8epilogue10collective18CollectiveEpilogueINS1I_23Sm100TmaWarpSpecializedILi1ELi1ELi32ELb0ELb0EEEJNS5_IJSG_SG_SF_EEENS5_IJNSW_ISG_SC_EES1O_EEESI_SJ_SI_SJ_NS1I_6fusion15FusionCallbacksIS1M_NS1Q_17LinearCombinationISI_fSI_fLNS_15FloatRoundStyleE2EEES1N_S1P_JEEENS4_5SM1004TMEM4LOAD26SM100_TMEM_LOAD_32dp32b32xENS4_13SM90_TMA_LOADENS15_INS16_ILi2ELi4ELi3EEES19_NSW_INS5_IJS1A_SG_EEENS5_IJSG_SC_EEEEEEENS4_39AutoVectorizingCopyWithAssumedAlignmentILi128EEENS4_14SM90_TMA_STOREES25_S27_S27_EEEvvEEEEvNT_6ParamsE --------------------------
	.section	.nv.shared._ZN7cutlass13device_kernelINS_4gemm6kernel13GemmUniversalIN4cute5tupleIJiiiiEEENS1_10collective13CollectiveMmaINS1_35MainloopSm100TmaUmmaWarpSpecializedILi3ELi2ELi4ENS5_IJNS4_1CILi2EEESB_NSA_ILi1EEEEEEEENS5_IJNSA_ILi128EEENSA_ILi64EEESF_EEENS_12float_e4m3_tENS5_IJlSC_lEEESI_SJ_NS4_8TiledMMAINS4_8MMA_AtomIJNS4_10MMA_TraitsINS4_25SM100_MMA_F8F6F4_2x1SM_SSEJSI_SI_fSF_SG_NS4_17integral_constantINS4_4UMMA5MajorELSQ_0EEESR_NSO_INSP_7ScaleInELSS_0EEEST_EEEEEENS4_6LayoutINS5_IJSC_SC_SC_EEENS5_IJNSA_ILi0EEESY_SY_EEEEENS5_IJNS4_10UnderscoreES11_S11_EEEEENS4_28SM100_TMA_2SM_LOAD_MULTICASTENS4_14ComposedLayoutINS4_7SwizzleILi3ELi4ELi3EEENS4_18smem_ptr_flag_bitsILi8EEENSW_INS5_IJNSA_ILi8EEESF_EEENS5_IJSF_SC_EEEEEEEvNS4_8identityENS4_18SM100_TMA_2SM_LOADES1E_vS1F_EENS_8epilogue10collective18CollectiveEpilogueINS1I_23Sm100TmaWarpSpecializedILi1ELi1ELi32ELb0ELb0EEEJNS5_IJSG_SG_SF_EEENS5_IJNSW_ISG_SC_EES1O_EEESI_SJ_SI_SJ_NS1I_6fusion15FusionCallbacksIS1M_NS1Q_17LinearCombinationISI_fSI_fLNS_15FloatRoundStyleE2EEES1N_S1P_JEEENS4_5SM1004TMEM4LOAD26SM100_TMEM_LOAD_32dp32b32xENS4_13SM90_TMA_LOADENS15_INS16_ILi2ELi4ELi3EEES19_NSW_INS5_IJS1A_SG_EEENS5_IJSG_SC_EEEEEEENS4_39AutoVectorizingCopyWithAssumedAlignmentILi128EEENS4_14SM90_TMA_STOREES25_S27_S27_EEEvvEEEEvNT_6ParamsE,"aw",@nobits
	.sectionflags	@""
	.align	16
	.zero		1024


//--------------------- .nv.shared.reserved.0     --------------------------
	.section	.nv.shared.reserved.0,"aw",@nobits
	.weak		__nv_reservedSMEM_offset_0_alias
	.size		__nv_reservedSMEM_offset_0_alias, 0, 64
	.other		__nv_reservedSMEM_offset_0_alias,@"STO_CUDA_RESERVED_SHARED STV_DEFAULT"
__nv_reservedSMEM_offset_0_alias:
	.zero		0
.nv.shared.reserved.0:
	.zero		64
	.weak		__nv_reservedSMEM_tcgen05_partition
	.type		__nv_reservedSMEM_tcgen05_partition,@object
	.size		__nv_reservedSMEM_tcgen05_partition,(.L_0 - __nv_reservedSMEM_tcgen05_partition)
__nv_reservedSMEM_tcgen05_partition:
	.zero		32
.L_0:


//--------------------- .nv.global                --------------------------
	.section	.nv.global,"aw",@nobits
.nv.global:
	.type		_ZN39_INTERNAL_e0baf59d_4_k_cu_220f2863_83934cute1_E,@object
	.size		_ZN39_INTERNAL_e0baf59d_4_k_cu_220f2863_83934cute1_E,(_ZN39_INTERNAL_e0baf59d_4_k_cu_220f2863_83934cuda3std3__45__cpo6cbeginE - _ZN39_INTERNAL_e0baf59d_4_k_cu_220f2863_83934cute1_E)
_ZN39_INTERNAL_e0baf59d_4_k_cu_220f2863_83934cute1_E:
	.zero		1
	.type		_ZN39_INTERNAL_e0baf59d_4_k_cu_220f2863_83934cuda3std3__45__cpo6cbeginE,@object
	.size		_ZN39_INTERNAL_e0baf59d_4_k_cu_220f2863_83934cuda3std3__45__cpo6cbeginE,(_ZN39_INTERNAL_e0baf59d_4_k_cu_220f2863_83934cuda3std3__48in_placeE - _ZN39_INTERNAL_e0baf59d_4_k_cu_220f2863_83934cuda3std3__45__cpo6cbeginE)
_ZN39_INTERNAL_e0baf59d_4_k_cu_220f2863_83934cuda3std3__45__cpo6cbeginE:
	.zero		1
	.type		_ZN39_INTERNAL_e0baf59d_4_k_cu_220f2863_83934cuda3std3__48in_placeE,@object
	.size		_ZN39_INTERNAL_e0baf59d_4_k_cu_220f2863_83934cuda3std3__48in_placeE,(_ZN39_INTERNAL_e0baf59d_4_k_cu_220f2863_83934cuda3std6ranges3__45__cpo9iter_moveE - _ZN39_INTERNAL_e0baf59d_4_k_cu_220f2863_83934cuda3std3__48in_placeE)
_ZN39_INTERNAL_e0baf59d_4_k_cu_220f2863_83934cuda3std3__48in_placeE:
	.zero		1
	.type		_ZN39_INTERNAL_e0baf59d_4_k_cu_220f2863_83934cuda3std6ranges3__45__cpo9iter_moveE,@object
	.size		_ZN39_INTERNAL_e0baf59d_4_k_cu_220f2863_83934cuda3std6ranges3__45__cpo9iter_moveE,(_ZN39_INTERNAL_e0baf59d_4_k_cu_220f2863_83934cuda3std3__45__cpo5beginE - _ZN39_INTERNAL_e0baf59d_4_k_cu_220f2863_83934cuda3std6ranges3__45__cpo9iter_moveE)
_ZN39_INTERNAL_e0baf59d_4_k_cu_220f2863_83934cuda3std6ranges3__45__cpo9iter_moveE:
	.zero		1
	.type		_ZN39_INTERNAL_e0baf59d_4_k_cu_220f2863_83934cuda3std3__45__cpo5beginE,@object
	.size		_ZN39_INTERNAL_e0baf59d_4_k_cu_220f2863_83934cuda3std3__45__cpo5beginE,(_ZN39_INTERNAL_e0baf59d_4_k_cu_220f2863_83934cuda3std3__441_GLOBAL__N__e0baf59d_4_k_cu_220f2863_83936ignoreE - _ZN39_INTERNAL_e0baf59d_4_k_cu_220f2863_83934cuda3std3__45__cpo5beginE)
_ZN39_INTERNAL_e0baf59d_4_k_cu_220f2863_83934cuda3std3__45__cpo5beginE:
	.zero		1
	.type		_ZN39_INTERNAL_e0baf59d_4_k_cu_220f2863_83934cuda3std3__441_GLOBAL__N__e0baf59d_4_k_cu_220f2863_83936ignoreE,@object
	.size		_ZN39_INTERNAL_e0baf59d_4_k_cu_220f2863_83934cuda3std3__441_GLOBAL__N__e0baf59d_4_k_cu_220f2863_83936ignoreE,(_ZN39_INTERNAL_e0baf59d_4_k_cu_220f2863_83934cute7productE - _ZN39_INTERNAL_e0baf59d_4_k_cu_220f2863_83934cuda3std3__441_GLOBAL__N__e0baf59d_4_k_cu_220f2863_83936ignoreE)
_ZN39_INTERNAL_e0baf59d_4_k_cu_220f2863_83934cuda3std3__441_GLOBAL__N__e0baf59d_4_k_cu_220f2863_83936ignoreE:
	.zero		1
	.type		_ZN39_INTERNAL_e0baf59d_4_k_cu_220f2863_83934cute7productE,@object
	.size		_ZN39_INTERNAL_e0baf59d_4_k_cu_220f2863_83934cute7productE,(_ZN39_INTERNAL_e0baf59d_4_k_cu_220f2863_83934cuda3std3__45__cpo3endE - _ZN39_INTERNAL_e0baf59d_4_k_cu_220f2863_83934cute7productE)
_ZN39_INTERNAL_e0baf59d_4_k_cu_220f2863_83934cute7productE:
	.zero		1
	.type		_ZN39_INTERNAL_e0baf59d_4_k_cu_220f2863_83934cuda3std3__45__cpo3endE,@object
	.size		_ZN39_INTERNAL_e0baf59d_4_k_cu_220f2863_83934cuda3std3__45__cpo3endE,(_ZN39_INTERNAL_e0baf59d_4_k_cu_220f2863_83934cuda3std3__419piecewise_constructE - _ZN39_INTERNAL_e0baf59d_4_k_cu_220f2863_83934cuda3std3__45__cpo3endE)
_ZN39_INTERNAL_e0baf59d_4_k_cu_220f2863_83934cuda3std3__45__cpo3endE:
	.zero		1
	.type		_ZN39_INTERNAL_e0baf59d_4_k_cu_220f2863_83934cuda3std3__419piecewise_constructE,@object
	.size		_ZN39_INTERNAL_e0baf59d_4_k_cu_220f2863_83934cuda3std3__419piecewise_constructE,(_ZN39_INTERNAL_e0baf59d_4_k_cu_220f2863_83934cuda3std3__45__cpo4cendE - _ZN39_INTERNAL_e0baf59d_4_k_cu_220f2863_83934cuda3std3__419piecewise_constructE)
_ZN39_INTERNAL_e0baf59d_4_k_cu_220f2863_83934cuda3std3__419piecewise_constructE:
	.zero		1
	.type		_ZN39_INTERNAL_e0baf59d_4_k_cu_220f2863_83934cuda3std3__45__cpo4cendE,@object
	.size		_ZN39_INTERNAL_e0baf59d_4_k_cu_220f2863_83934cuda3std3__45__cpo4cendE,(_ZN39_INTERNAL_e0baf59d_4_k_cu_220f2863_83934cuda3std6ranges3__45__cpo4swapE - _ZN39_INTERNAL_e0baf59d_4_k_cu_220f2863_83934cuda3std3__45__cpo4cendE)
_ZN39_INTERNAL_e0baf59d_4_k_cu_220f2863_83934cuda3std3__45__cpo4cendE:
	.zero		1
	.type		_ZN39_INTERNAL_e0baf59d_4_k_cu_220f2863_83934cuda3std6ranges3__45__cpo4swapE,@object
	.size		_ZN39_INTERNAL_e0baf59d_4_k_cu_220f2863_83934cuda3std6ranges3__45__cpo4swapE,(.L_10 - _ZN39_INTERNAL_e0baf59d_4_k_cu_220f2863_83934cuda3std6ranges3__45__cpo4swapE)
_ZN39_INTERNAL_e0baf59d_4_k_cu_220f2863_83934cuda3std6ranges3__45__cpo4swapE:
	.zero		1
.L_10:


//--------------------- .nv.constant0._ZN7cutlass13device_kernelINS_4gemm6kernel13GemmUniversalIN4cute5tupleIJiiiiEEENS1_10collective13CollectiveMmaINS1_35MainloopSm100TmaUmmaWarpSpecializedILi3ELi2ELi4ENS5_IJNS4_1CILi2EEESB_NSA_ILi1EEEEEEEENS5_IJNSA_ILi128EEENSA_ILi64EEESF_EEENS_12float_e4m3_tENS5_IJlSC_lEEESI_SJ_NS4_8TiledMMAINS4_8MMA_AtomIJNS4_10MMA_TraitsINS4_25SM100_MMA_F8F6F4_2x1SM_SSEJSI_SI_fSF_SG_NS4_17integral_constantINS4_4UMMA5MajorELSQ_0EEESR_NSO_INSP_7ScaleInELSS_0EEEST_EEEEEENS4_6LayoutINS5_IJSC_SC_SC_EEENS5_IJNSA_ILi0EEESY_SY_EEEEENS5_IJNS4_10UnderscoreES11_S11_EEEEENS4_28SM100_TMA_2SM_LOAD_MULTICASTENS4_14ComposedLayoutINS4_7SwizzleILi3ELi4ELi3EEENS4_18smem_ptr_flag_bitsILi8EEENSW_INS5_IJNSA_ILi8EEESF_EEENS5_IJSF_SC_EEEEEEEvNS4_8identityENS4_18SM100_TMA_2SM_LOADES1E_vS1F_EENS_8epilogue10collective18CollectiveEpilogueINS1I_23Sm100TmaWarpSpecializedILi1ELi1ELi32ELb0ELb0EEEJNS5_IJSG_SG_SF_EEENS5_IJNSW_ISG_SC_EES1O_EEESI_SJ_SI_SJ_NS1I_6fusion15FusionCallbacksIS1M_NS1Q_17LinearCombinationISI_fSI_fLNS_15FloatRoundStyleE2EEES1N_S1P_JEEENS4_5SM1004TMEM4LOAD26SM100_TMEM_LOAD_32dp32b32xENS4_13SM90_TMA_LOADENS15_INS16_ILi2ELi4ELi3EEES19_NSW_INS5_IJS1A_SG_EEENS5_IJSG_SC_EEEEEEENS4_39AutoVectorizingCopyWithAssumedAlignmentILi128EEENS4_14SM90_TMA_STOREES25_S27_S27_EEEvvEEEEvNT_6ParamsE --------------------------
	.section	.nv.constant0._ZN7cutlass13device_kernelINS_4gemm6kernel13GemmUniversalIN4cute5tupleIJiiiiEEENS1_10collective13CollectiveMmaINS1_35MainloopSm100TmaUmmaWarpSpecializedILi3ELi2ELi4ENS5_IJNS4_1CILi2EEESB_NSA_ILi1EEEEEEEENS5_IJNSA_ILi128EEENSA_ILi64EEESF_EEENS_12float_e4m3_tENS5_IJlSC_lEEESI_SJ_NS4_8TiledMMAINS4_8MMA_AtomIJNS4_10MMA_TraitsINS4_25SM100_MMA_F8F6F4_2x1SM_SSEJSI_SI_fSF_SG_NS4_17integral_constantINS4_4UMMA5MajorELSQ_0EEESR_NSO_INSP_7ScaleInELSS_0EEEST_EEEEEENS4_6LayoutINS5_IJSC_SC_SC_EEENS5_IJNSA_ILi0EEESY_SY_EEEEENS5_IJNS4_10UnderscoreES11_S11_EEEEENS4_28SM100_TMA_2SM_LOAD_MULTICASTENS4_14ComposedLayoutINS4_7SwizzleILi3ELi4ELi3EEENS4_18smem_ptr_flag_bitsILi8EEENSW_INS5_IJNSA_ILi8EEESF_EEENS5_IJSF_SC_EEEEEEEvNS4_8identityENS4_18SM100_TMA_2SM_LOADES1E_vS1F_EENS_8epilogue10collective18CollectiveEpilogueINS1I_23Sm100TmaWarpSpecializedILi1ELi1ELi32ELb0ELb0EEEJNS5_IJSG_SG_SF_EEENS5_IJNSW_ISG_SC_EES1O_EEESI_SJ_SI_SJ_NS1I_6fusion15FusionCallbacksIS1M_NS1Q_17LinearCombinationISI_fSI_fLNS_15FloatRoundStyleE2EEES1N_S1P_JEEENS4_5SM1004TMEM4LOAD26SM100_TMEM_LOAD_32dp32b32xENS4_13SM90_TMA_LOADENS15_INS16_ILi2ELi4ELi3EEES19_NSW_INS5_IJS1A_SG_EEENS5_IJSG_SC_EEEEEEENS4_39AutoVectorizingCopyWithAssumedAlignmentILi128EEENS4_14SM90_TMA_STOREES25_S27_S27_EEEvvEEEEvNT_6ParamsE,"a",@progbits
	.sectionflags	@""
	.align	4
.nv.constant0._ZN7cutlass13device_kernelINS_4gemm6kernel13GemmUniversalIN4cute5tupleIJiiiiEEENS1_10collective13CollectiveMmaINS1_35MainloopSm100TmaUmmaWarpSpecializedILi3ELi2ELi4ENS5_IJNS4_1CILi2EEESB_NSA_ILi1EEEEEEEENS5_IJNSA_ILi128EEENSA_ILi64EEESF_EEENS_12float_e4m3_tENS5_IJlSC_lEEESI_SJ_NS4_8TiledMMAINS4_8MMA_AtomIJNS4_10MMA_TraitsINS4_25SM100_MMA_F8F6F4_2x1SM_SSEJSI_SI_fSF_SG_NS4_17integral_constantINS4_4UMMA5MajorELSQ_0EEESR_NSO_INSP_7ScaleInELSS_0EEEST_EEEEEENS4_6LayoutINS5_IJSC_SC_SC_EEENS5_IJNSA_ILi0EEESY_SY_EEEEENS5_IJNS4_10UnderscoreES11_S11_EEEEENS4_28SM100_TMA_2SM_LOAD_MULTICASTENS4_14ComposedLayoutINS4_7SwizzleILi3ELi4ELi3EEENS4_18smem_ptr_flag_bitsILi8EEENSW_INS5_IJNSA_ILi8EEESF_EEENS5_IJSF_SC_EEEEEEEvNS4_8identityENS4_18SM100_TMA_2SM_LOADES1E_vS1F_EENS_8epilogue10collective18CollectiveEpilogueINS1I_23Sm100TmaWarpSpecializedILi1ELi1ELi32ELb0ELb0EEEJNS5_IJSG_SG_SF_EEENS5_IJNSW_ISG_SC_EES1O_EEESI_SJ_SI_SJ_NS1I_6fusion15FusionCallbacksIS1M_NS1Q_17LinearCombinationISI_fSI_fLNS_15FloatRoundStyleE2EEES1N_S1P_JEEENS4_5SM1004TMEM4LOAD26SM100_TMEM_LOAD_32dp32b32xENS4_13SM90_TMA_LOADENS15_INS16_ILi2ELi4ELi3EEES19_NSW_INS5_IJS1A_SG_EEENS5_IJSG_SC_EEEEEEENS4_39AutoVectorizingCopyWithAssumedAlignmentILi128EEENS4_14SM90_TMA_STOREES25_S27_S27_EEEvvEEEEvNT_6ParamsE:
	.zero		2944


//--------------------- SYMBOLS --------------------------

	.type		.nv.reservedSmem.offset0,@object
	.size		.nv.reservedSmem.offset0,0x4
	.type		.nv.reservedSmem.cap,@object
	.size		.nv.reservedSmem.cap,0x4
	.type		__assertfail,@function
